	.target	sm_90a

	.elftype	@"ET_EXEC"


//--------------------- .note.nv.tkinfo           --------------------------
	.section	.note.nv.tkinfo,"",@"SHT_NOTE"
	.sectionflags	@"SHF_NOTE_NV_TKINFO"
	.tkinfo
        /*0018*/ 	.word	0x00000002
        /*0030*/ 	.string	""
        /*0030*/ 	.string	"ptxas"
        /*0030*/ 	.string	"Cuda compilation tools, release 13.0, V13.0.88"
        /*0030*/ 	.string	"Build cuda_13.0.r13.0/compiler.36424714_0"
        /*0030*/ 	.string	"-arch sm_90a -m 64 "



//--------------------- .note.nv.cuinfo           --------------------------
	.section	.note.nv.cuinfo,"",@"SHT_NOTE"
	.sectionflags	@"SHF_NOTE_NV_CUINFO"
        /*0018*/ 	.short	0x0002
        /*001a*/ 	.short	0x005a
        /*001c*/ 	.short	0x0082
	.zero		2


//--------------------- .nv.info                  --------------------------
	.section	.nv.info,"",@"SHT_CUDA_INFO"
	.align	4


	//----- nvinfo : EIATTR_REGCOUNT
	.align		4
        /*0000*/ 	.byte	0x04, 0x2f
        /*0002*/ 	.short	(.L_12 - .L_11)
	.align		4
.L_11:
        /*0004*/ 	.word	index@(_ZN7cutlass13device_kernelINS_4gemm6kernel13GemmUniversalIN4cute5tupleIJiiiiEEENS1_10collective13CollectiveMmaINS1_37MainloopSm90TmaGmmaWarpSpecializedFP8ILi5ENS5_IJNS4_1CILi1EEENSA_ILi2EEESB_EEENS1_35KernelTmaWarpSpecializedCooperativeEEENS5_IJNSA_ILi256EEENSA_ILi64EEESH_EEENS_12float_e5m2_tENS5_IJlSB_lEEESJ_SK_NS4_8TiledMMAINS4_8MMA_AtomIJNS4_4SM904GMMA30MMA_64x64x32_F32E5M2E5M2_SS_TNILNSO_7ScaleInE1ELSQ_1EEEEEENS4_6LayoutINS5_IJSC_SB_SB_EEENS5_IJSB_NSA_ILi0EEESV_EEEEENS5_IJNS4_10UnderscoreESY_SY_EEEEENS4_23SM90_TMA_LOAD_MULTICASTENS4_14ComposedLayoutINS4_7SwizzleILi2ELi4ELi3EEENS4_18smem_ptr_flag_bitsILi8EEENST_INS5_IJNSA_ILi8EEESH_EEENS5_IJSH_SB_EEEEEEEvNS4_8identityENS4_13SM90_TMA_LOADES1B_vS1C_EENS_8epilogue10collective6detail29Sm90TmaWarpSpecializedAdapterINS1G_15DefaultEpilogueISJ_SK_SK_NS1F_6thread17LinearCombinationISJ_Li1EffLNS1K_9ScaleType4KindE0ELNS_15FloatRoundStyleE2ESJ_EENS1_15EpilogueDefaultEEEEEvvEEEEvNT_6ParamsE)
        /*0008*/ 	.word	0x000000a8


	//----- nvinfo : EIATTR_FRAME_SIZE
	.align		4
.L_12:
        /*000c*/ 	.byte	0x04, 0x11
        /*000e*/ 	.short	(.L_14 - .L_13)
	.align		4
.L_13:
        /*0010*/ 	.word	index@(_ZN7cutlass13device_kernelINS_4gemm6kernel13GemmUniversalIN4cute5tupleIJiiiiEEENS1_10collective13CollectiveMmaINS1_37MainloopSm90TmaGmmaWarpSpecializedFP8ILi5ENS5_IJNS4_1CILi1EEENSA_ILi2EEESB_EEENS1_35KernelTmaWarpSpecializedCooperativeEEENS5_IJNSA_ILi256EEENSA_ILi64EEESH_EEENS_12float_e5m2_tENS5_IJlSB_lEEESJ_SK_NS4_8TiledMMAINS4_8MMA_AtomIJNS4_4SM904GMMA30MMA_64x64x32_F32E5M2E5M2_SS_TNILNSO_7ScaleInE1ELSQ_1EEEEEENS4_6LayoutINS5_IJSC_SB_SB_EEENS5_IJSB_NSA_ILi0EEESV_EEEEENS5_IJNS4_10UnderscoreESY_SY_EEEEENS4_23SM90_TMA_LOAD_MULTICASTENS4_14ComposedLayoutINS4_7SwizzleILi2ELi4ELi3EEENS4_18smem_ptr_flag_bitsILi8EEENST_INS5_IJNSA_ILi8EEESH_EEENS5_IJSH_SB_EEEEEEEvNS4_8identityENS4_13SM90_TMA_LOADES1B_vS1C_EENS_8epilogue10collective6detail29Sm90TmaWarpSpecializedAdapterINS1G_15DefaultEpilogueISJ_SK_SK_NS1F_6thread17LinearCombinationISJ_Li1EffLNS1K_9ScaleType4KindE0ELNS_15FloatRoundStyleE2ESJ_EENS1_15EpilogueDefaultEEEEEvvEEEEvNT_6ParamsE)
        /*0014*/ 	.word	0x00000000


	//----- nvinfo : EIATTR_MIN_STACK_SIZE
	.align		4
.L_14:
        /*0018*/ 	.byte	0x04, 0x12
        /*001a*/ 	.short	(.L_16 - .L_15)
	.align		4
.L_15:
        /*001c*/ 	.word	index@(_ZN7cutlass13device_kernelINS_4gemm6kernel13GemmUniversalIN4cute5tupleIJiiiiEEENS1_10collective13CollectiveMmaINS1_37MainloopSm90TmaGmmaWarpSpecializedFP8ILi5ENS5_IJNS4_1CILi1EEENSA_ILi2EEESB_EEENS1_35KernelTmaWarpSpecializedCooperativeEEENS5_IJNSA_ILi256EEENSA_ILi64EEESH_EEENS_12float_e5m2_tENS5_IJlSB_lEEESJ_SK_NS4_8TiledMMAINS4_8MMA_AtomIJNS4_4SM904GMMA30MMA_64x64x32_F32E5M2E5M2_SS_TNILNSO_7ScaleInE1ELSQ_1EEEEEENS4_6LayoutINS5_IJSC_SB_SB_EEENS5_IJSB_NSA_ILi0EEESV_EEEEENS5_IJNS4_10UnderscoreESY_SY_EEEEENS4_23SM90_TMA_LOAD_MULTICASTENS4_14ComposedLayoutINS4_7SwizzleILi2ELi4ELi3EEENS4_18smem_ptr_flag_bitsILi8EEENST_INS5_IJNSA_ILi8EEESH_EEENS5_IJSH_SB_EEEEEEEvNS4_8identityENS4_13SM90_TMA_LOADES1B_vS1C_EENS_8epilogue10collective6detail29Sm90TmaWarpSpecializedAdapterINS1G_15DefaultEpilogueISJ_SK_SK_NS1F_6thread17LinearCombinationISJ_Li1EffLNS1K_9ScaleType4KindE0ELNS_15FloatRoundStyleE2ESJ_EENS1_15EpilogueDefaultEEEEEvvEEEEvNT_6ParamsE)
        /*0020*/ 	.word	0x00000000
.L_16:


//--------------------- .nv.compat                --------------------------
	.section	.nv.compat,"",@"SHT_CUDA_COMPAT_INFO"
	.align	4
        /*0000*/ 	.byte	0x02, 0x09, 0x01, 0x00, 0x02, 0x02, 0x04, 0x00, 0x02, 0x05, 0x05, 0x00, 0x03, 0x07, 0x01, 0x01
        /*0010*/ 	.byte	0x02, 0x03, 0x01, 0x00, 0x02, 0x06, 0x01, 0x00, 0x04, 0x0b, 0x08, 0x00, 0x00, 0x00, 0x00, 0x00
        /*0020*/ 	.byte	0x00, 0x00, 0x00, 0x00


//--------------------- .nv.info._ZN7cutlass13device_kernelINS_4gemm6kernel13GemmUniversalIN4cute5tupleIJiiiiEEENS1_10collective13CollectiveMmaINS1_37MainloopSm90TmaGmmaWarpSpecializedFP8ILi5ENS5_IJNS4_1CILi1EEENSA_ILi2EEESB_EEENS1_35KernelTmaWarpSpecializedCooperativeEEENS5_IJNSA_ILi256EEENSA_ILi64EEESH_EEENS_12float_e5m2_tENS5_IJlSB_lEEESJ_SK_NS4_8TiledMMAINS4_8MMA_AtomIJNS4_4SM904GMMA30MMA_64x64x32_F32E5M2E5M2_SS_TNILNSO_7ScaleInE1ELSQ_1EEEEEENS4_6LayoutINS5_IJSC_SB_SB_EEENS5_IJSB_NSA_ILi0EEESV_EEEEENS5_IJNS4_10UnderscoreESY_SY_EEEEENS4_23SM90_TMA_LOAD_MULTICASTENS4_14ComposedLayoutINS4_7SwizzleILi2ELi4ELi3EEENS4_18smem_ptr_flag_bitsILi8EEENST_INS5_IJNSA_ILi8EEESH_EEENS5_IJSH_SB_EEEEEEEvNS4_8identityENS4_13SM90_TMA_LOADES1B_vS1C_EENS_8epilogue10collective6detail29Sm90TmaWarpSpecializedAdapterINS1G_15DefaultEpilogueISJ_SK_SK_NS1F_6thread17LinearCombinationISJ_Li1EffLNS1K_9ScaleType4KindE0ELNS_15FloatRoundStyleE2ESJ_EENS1_15EpilogueDefaultEEEEEvvEEEEvNT_6ParamsE --------------------------
	.section	.nv.info._ZN7cutlass13device_kernelINS_4gemm6kernel13GemmUniversalIN4cute5tupleIJiiiiEEENS1_10collective13CollectiveMmaINS1_37MainloopSm90TmaGmmaWarpSpecializedFP8ILi5ENS5_IJNS4_1CILi1EEENSA_ILi2EEESB_EEENS1_35KernelTmaWarpSpecializedCooperativeEEENS5_IJNSA_ILi256EEENSA_ILi64EEESH_EEENS_12float_e5m2_tENS5_IJlSB_lEEESJ_SK_NS4_8TiledMMAINS4_8MMA_AtomIJNS4_4SM904GMMA30MMA_64x64x32_F32E5M2E5M2_SS_TNILNSO_7ScaleInE1ELSQ_1EEEEEENS4_6LayoutINS5_IJSC_SB_SB_EEENS5_IJSB_NSA_ILi0EEESV_EEEEENS5_IJNS4_10UnderscoreESY_SY_EEEEENS4_23SM90_TMA_LOAD_MULTICASTENS4_14ComposedLayoutINS4_7SwizzleILi2ELi4ELi3EEENS4_18smem_ptr_flag_bitsILi8EEENST_INS5_IJNSA_ILi8EEESH_EEENS5_IJSH_SB_EEEEEEEvNS4_8identityENS4_13SM90_TMA_LOADES1B_vS1C_EENS_8epilogue10collective6detail29Sm90TmaWarpSpecializedAdapterINS1G_15DefaultEpilogueISJ_SK_SK_NS1F_6thread17LinearCombinationISJ_Li1EffLNS1K_9ScaleType4KindE0ELNS_15FloatRoundStyleE2ESJ_EENS1_15EpilogueDefaultEEEEEvvEEEEvNT_6ParamsE,"",@"SHT_CUDA_INFO"
	.sectionflags	@""
	.align	4


	//----- nvinfo : EIATTR_CUDA_API_VERSION
	.align		4
        /*0000*/ 	.byte	0x04, 0x37
        /*0002*/ 	.short	(.L_18 - .L_17)
.L_17:
        /*0004*/ 	.word	0x00000082


	//----- nvinfo : EIATTR_KPARAM_INFO
	.align		4
.L_18:
        /*0008*/ 	.byte	0x04, 0x17
        /*000a*/ 	.short	(.L_20 - .L_19)
.L_19:
        /*000c*/ 	.word	0x00000000
        /*0010*/ 	.short	0x0000
        /*0012*/ 	.short	0x0070
        /*0014*/ 	.byte	0x00, 0xf0, 0x01, 0x10


	//----- nvinfo : EIATTR_SPARSE_MMA_MASK
	.align		4
.L_20:
        /*0018*/ 	.byte	0x03, 0x50
        /*001a*/ 	.short	0x0000


	//----- nvinfo : EIATTR_MAXREG_COUNT
	.align		4
        /*001c*/ 	.byte	0x03, 0x1b
        /*001e*/ 	.short	0x00a8


	//----- nvinfo : EIATTR_NUM_BARRIERS
	.align		4
        /*0020*/ 	.byte	0x02, 0x4c
        /*0022*/ 	.byte	0x01
	.zero		1


	//----- nvinfo : EIATTR_MERCURY_ISA_VERSION
	.align		4
        /*0024*/ 	.byte	0x03, 0x5f
        /*0026*/ 	.short	0x0101


	//----- nvinfo : EIATTR_INT_WARP_WIDE_INSTR_OFFSETS
	.align		4
        /*0028*/ 	.byte	0x04, 0x31
        /*002a*/ 	.short	(.L_22 - .L_21)


	//   ....[0]....
.L_21:
        /*002c*/ 	.word	0x00000460


	//   ....[1]....
        /*0030*/ 	.word	0x00000480


	//   ....[2]....
        /*0034*/ 	.word	0x00000650


	//----- nvinfo : EIATTR_COOP_GROUP_MASK_REGIDS
	.align		4
.L_22:
        /*0038*/ 	.byte	0x04, 0x29
        /*003a*/ 	.short	(.L_24 - .L_23)


	//   ....[0]....
.L_23:
        /*003c*/ 	.word	0xffffffff


	//   ....[1]....
        /*0040*/ 	.word	0xffffffff


	//   ....[2]....
        /*0044*/ 	.word	0xffffffff


	//   ....[3]....
        /*0048*/ 	.word	0xffffffff


	//   ....[4]....
        /*004c*/ 	.word	0xffffffff


	//   ....[5]....
        /*0050*/ 	.word	0xffffffff


	//----- nvinfo : EIATTR_COOP_GROUP_INSTR_OFFSETS
	.align		4
.L_24:
        /*0054*/ 	.byte	0x04, 0x28
        /*0056*/ 	.short	(.L_26 - .L_25)


	//   ....[0]....
.L_25:
        /*0058*/ 	.word	0x00000060


	//   ....[1]....
        /*005c*/ 	.word	0x00000070


	//   ....[2]....
        /*0060*/ 	.word	0x00000130


	//   ....[3]....
        /*0064*/ 	.word	0x000002e0


	//   ....[4]....
        /*0068*/ 	.word	0x00000790


	//   ....[5]....
        /*006c*/ 	.word	0x00001210


	//----- nvinfo : EIATTR_REG_RECONFIG
	.align		4
.L_26:
        /*0070*/ 	.byte	0x01, 0x54
	.zero		2


	//----- nvinfo : EIATTR_MBARRIER_INSTR_OFFSETS
	.align		4
        /*0074*/ 	.byte	0x04, 0x39
        /*0076*/ 	.short	(.L_28 - .L_27)


	//   ....[0]....
.L_27:
        /*0078*/ 	.word	0x00000230
        /*007c*/ 	.word	0x000000ff
        /*0080*/ 	.word	0x00000000
        /*0084*/ 	.short	0x0100
        /*0086*/ 	.byte	0x08
	.zero		1


	//   ....[1]....
        /*0088*/ 	.word	0x00000240
        /*008c*/ 	.word	0x000000ff
        /*0090*/ 	.word	0x00000028
        /*0094*/ 	.short	0x0100
        /*0096*/ 	.byte	0x08
	.zero		1


	//   ....[2]....
        /*0098*/ 	.word	0x00000250
        /*009c*/ 	.word	0x000000ff
        /*00a0*/ 	.word	0x00000008
        /*00a4*/ 	.short	0x0100
        /*00a6*/ 	.byte	0x08
	.zero		1


	//   ....[3]....
        /*00a8*/ 	.word	0x00000260
        /*00ac*/ 	.word	0x000000ff
        /*00b0*/ 	.word	0x00000030
        /*00b4*/ 	.short	0x0100
        /*00b6*/ 	.byte	0x08
	.zero		1


	//   ....[4]....
        /*00b8*/ 	.word	0x00000270
        /*00bc*/ 	.word	0x000000ff
        /*00c0*/ 	.word	0x00000010
        /*00c4*/ 	.short	0x0100
        /*00c6*/ 	.byte	0x08
	.zero		1


	//   ....[5]....
        /*00c8*/ 	.word	0x00000280
        /*00cc*/ 	.word	0x000000ff
        /*00d0*/ 	.word	0x00000038
        /*00d4*/ 	.short	0x0100
        /*00d6*/ 	.byte	0x08
	.zero		1


	//   ....[6]....
        /*00d8*/ 	.word	0x00000290
        /*00dc*/ 	.word	0x000000ff
        /*00e0*/ 	.word	0x00000018
        /*00e4*/ 	.short	0x0100
        /*00e6*/ 	.byte	0x08
	.zero		1


	//   ....[7]....
        /*00e8*/ 	.word	0x000002a0
        /*00ec*/ 	.word	0x000000ff
        /*00f0*/ 	.word	0x00000040
        /*00f4*/ 	.short	0x0100
        /*00f6*/ 	.byte	0x08
	.zero		1


	//   ....[8]....
        /*00f8*/ 	.word	0x000002b0
        /*00fc*/ 	.word	0x000000ff
        /*0100*/ 	.word	0x00000020
        /*0104*/ 	.short	0x0100
        /*0106*/ 	.byte	0x08
	.zero		1


	//   ....[9]....
        /*0108*/ 	.word	0x000002c0
        /*010c*/ 	.word	0x000000ff
        /*0110*/ 	.word	0x00000048
        /*0114*/ 	.short	0x0100
        /*0116*/ 	.byte	0x08
	.zero		1


	//   ....[10]....
        /*0118*/ 	.word	0x000006f0
        /*011c*/ 	.word	0x000000ff
        /*0120*/ 	.word	0x00000060
        /*0124*/ 	.short	0x0100
        /*0126*/ 	.byte	0x06
	.zero		1


	//   ....[11]....
        /*0128*/ 	.word	0x00000740
        /*012c*/ 	.word	0x000000ff
        /*0130*/ 	.word	0x00000068
        /*0134*/ 	.short	0x0100
        /*0136*/ 	.byte	0x06
	.zero		1


	//   ....[12]....
        /*0138*/ 	.word	0x00001730
        /*013c*/ 	.word	0x000000ff
        /*0140*/ 	.word	0x00000000
        /*0144*/ 	.short	0x010a
        /*0146*/ 	.byte	0x06
	.zero		1


	//   ....[13]....
        /*0148*/ 	.word	0x00001770
        /*014c*/ 	.word	0x000000ff
        /*0150*/ 	.word	0x00000000
        /*0154*/ 	.short	0x010a
        /*0156*/ 	.byte	0x06
	.zero		1


	//   ....[14]....
        /*0158*/ 	.word	0x00002130
        /*015c*/ 	.word	0x000000ff
        /*0160*/ 	.word	0x00000000
        /*0164*/ 	.short	0x010a
        /*0166*/ 	.byte	0x0c
	.zero		1


	//   ....[15]....
        /*0168*/ 	.word	0x00002170
        /*016c*/ 	.word	0x000000ff
        /*0170*/ 	.word	0x00000000
        /*0174*/ 	.short	0x010a
        /*0176*/ 	.byte	0x0c
	.zero		1


	//   ....[16]....
        /*0178*/ 	.word	0x00002840
        /*017c*/ 	.word	0x0000000e
        /*0180*/ 	.word	0x00000000
        /*0184*/ 	.short	0x0101
        /*0186*/ 	.byte	0x3f
	.zero		1


	//   ....[17]....
        /*0188*/ 	.word	0x00002ec0
        /*018c*/ 	.word	0x0000000b
        /*0190*/ 	.word	0x00000000
        /*0194*/ 	.short	0x0101
        /*0196*/ 	.byte	0x3f
	.zero		1


	//   ....[18]....
        /*0198*/ 	.word	0x00008940
        /*019c*/ 	.word	0x00000012
        /*01a0*/ 	.word	0x00000028
        /*01a4*/ 	.short	0x010a
        /*01a6*/ 	.byte	0x3f
	.zero		1


	//   ....[19]....
        /*01a8*/ 	.word	0x00008cc0
        /*01ac*/ 	.word	0x00000008
        /*01b0*/ 	.word	0x00000068
        /*01b4*/ 	.short	0x0101
        /*01b6*/ 	.byte	0x3f
	.zero		1


	//   ....[20]....
        /*01b8*/ 	.word	0x000093e0
        /*01bc*/ 	.word	0x00000006
        /*01c0*/ 	.word	0x00000000
        /*01c4*/ 	.short	0x010a
        /*01c6*/ 	.byte	0x3f
	.zero		1


	//   ....[21]....
        /*01c8*/ 	.word	0x00009460
        /*01cc*/ 	.word	0x00000007
        /*01d0*/ 	.word	0x00000000
        /*01d4*/ 	.short	0x010a
        /*01d6*/ 	.byte	0x3f
	.zero		1


	//   ....[22]....
        /*01d8*/ 	.word	0x000094f0
        /*01dc*/ 	.word	0x0000000a
        /*01e0*/ 	.word	0x00000000
        /*01e4*/ 	.short	0x010a
        /*01e6*/ 	.byte	0x3f
	.zero		1


	//   ....[23]....
        /*01e8*/ 	.word	0x00009580
        /*01ec*/ 	.word	0x0000000b
        /*01f0*/ 	.word	0x00000000
        /*01f4*/ 	.short	0x010a
        /*01f6*/ 	.byte	0x3f
	.zero		1


	//   ....[24]....
        /*01f8*/ 	.word	0x00009610
        /*01fc*/ 	.word	0x00000003
        /*0200*/ 	.word	0x00000000
        /*0204*/ 	.short	0x010a
        /*0206*/ 	.byte	0x3f
	.zero		1


	//   ....[25]....
        /*0208*/ 	.word	0x00009680
        /*020c*/ 	.word	0x0000000c
        /*0210*/ 	.word	0x00000000
        /*0214*/ 	.short	0x010a
        /*0216*/ 	.byte	0x3f
	.zero		1


	//   ....[26]....
        /*0218*/ 	.word	0x000096e0
        /*021c*/ 	.word	0x0000000e
        /*0220*/ 	.word	0x00000000
        /*0224*/ 	.short	0x010a
        /*0226*/ 	.byte	0x3f
	.zero		1


	//   ....[27]....
        /*0228*/ 	.word	0x000097b0
        /*022c*/ 	.word	0x00000012
        /*0230*/ 	.word	0x00000028
        /*0234*/ 	.short	0x010a
        /*0236*/ 	.byte	0x3f
	.zero		1


	//   ....[28]....
        /*0238*/ 	.word	0x00009880
        /*023c*/ 	.word	0x00000006
        /*0240*/ 	.word	0x00000000
        /*0244*/ 	.short	0x010a
        /*0246*/ 	.byte	0x3f
	.zero		1


	//   ....[29]....
        /*0248*/ 	.word	0x000098d0
        /*024c*/ 	.word	0x00000007
        /*0250*/ 	.word	0x00000000
        /*0254*/ 	.short	0x010a
        /*0256*/ 	.byte	0x3f
	.zero		1


	//   ....[30]....
        /*0258*/ 	.word	0x00009920
        /*025c*/ 	.word	0x0000000a
        /*0260*/ 	.word	0x00000000
        /*0264*/ 	.short	0x010a
        /*0266*/ 	.byte	0x3f
	.zero		1


	//   ....[31]....
        /*0268*/ 	.word	0x00009970
        /*026c*/ 	.word	0x0000000b
        /*0270*/ 	.word	0x00000000
        /*0274*/ 	.short	0x010a
        /*0276*/ 	.byte	0x3f
	.zero		1


	//----- nvinfo : EIATTR_NUM_MBARRIERS
	.align		4
.L_28:
        /*0278*/ 	.byte	0x03, 0x38
        /*027a*/ 	.short	0x000c


	//----- nvinfo : EIATTR_EXIT_INSTR_OFFSETS
	.align		4
        /*027c*/ 	.byte	0x04, 0x1c
        /*027e*/ 	.short	(.L_30 - .L_29)


	//   ....[0]....
.L_29:
        /*0280*/ 	.word	0x000008f0


	//   ....[1]....
        /*0284*/ 	.word	0x000010e0


	//   ....[2]....
        /*0288*/ 	.word	0x00008060


	//   ....[3]....
        /*028c*/ 	.word	0x000085c0


	//   ....[4]....
        /*0290*/ 	.word	0x00009660


	//----- nvinfo : EIATTR_MAX_THREADS
	.align		4
.L_30:
        /*0294*/ 	.byte	0x04, 0x05
        /*0296*/ 	.short	(.L_32 - .L_31)
.L_31:
        /*0298*/ 	.word	0x00000180
        /*029c*/ 	.word	0x00000001
        /*02a0*/ 	.word	0x00000001


	//----- nvinfo : EIATTR_CRS_STACK_SIZE
	.align		4
.L_32:
        /*02a4*/ 	.byte	0x04, 0x1e
        /*02a6*/ 	.short	(.L_34 - .L_33)
.L_33:
        /*02a8*/ 	.word	0x00000000


	//----- nvinfo : EIATTR_CBANK_PARAM_SIZE
	.align		4
.L_34:
        /*02ac*/ 	.byte	0x03, 0x19
        /*02ae*/ 	.short	0x0470


	//----- nvinfo : EIATTR_PARAM_CBANK
	.align		4
        /*02b0*/ 	.byte	0x04, 0x0a
        /*02b2*/ 	.short	(.L_36 - .L_35)
	.align		4
.L_35:
        /*02b4*/ 	.word	index@(.nv.constant0._ZN7cutlass13device_kernelINS_4gemm6kernel13GemmUniversalIN4cute5tupleIJiiiiEEENS1_10collective13CollectiveMmaINS1_37MainloopSm90TmaGmmaWarpSpecializedFP8ILi5ENS5_IJNS4_1CILi1EEENSA_ILi2EEESB_EEENS1_35KernelTmaWarpSpecializedCooperativeEEENS5_IJNSA_ILi256EEENSA_ILi64EEESH_EEENS_12float_e5m2_tENS5_IJlSB_lEEESJ_SK_NS4_8TiledMMAINS4_8MMA_AtomIJNS4_4SM904GMMA30MMA_64x64x32_F32E5M2E5M2_SS_TNILNSO_7ScaleInE1ELSQ_1EEEEEENS4_6LayoutINS5_IJSC_SB_SB_EEENS5_IJSB_NSA_ILi0EEESV_EEEEENS5_IJNS4_10UnderscoreESY_SY_EEEEENS4_23SM90_TMA_LOAD_MULTICASTENS4_14ComposedLayoutINS4_7SwizzleILi2ELi4ELi3EEENS4_18smem_ptr_flag_bitsILi8EEENST_INS5_IJNSA_ILi8EEESH_EEENS5_IJSH_SB_EEEEEEEvNS4_8identityENS4_13SM90_TMA_LOADES1B_vS1C_EENS_8epilogue10collective6detail29Sm90TmaWarpSpecializedAdapterINS1G_15DefaultEpilogueISJ_SK_SK_NS1F_6thread17LinearCombinationISJ_Li1EffLNS1K_9ScaleType4KindE0ELNS_15FloatRoundStyleE2ESJ_EENS1_15EpilogueDefaultEEEEEvvEEEEvNT_6ParamsE)
        /*02b8*/ 	.short	0x0210
        /*02ba*/ 	.short	0x0470


	//----- nvinfo : EIATTR_SW_WAR
	.align		4
.L_36:
        /*02bc*/ 	.byte	0x04, 0x36
        /*02be*/ 	.short	(.L_38 - .L_37)
.L_37:
        /*02c0*/ 	.word	0x00000008
.L_38:


//--------------------- .nv.callgraph             --------------------------
	.section	.nv.callgraph,"",@"SHT_CUDA_CALLGRAPH"
	.align	4
	.sectionentsize	8
	.align		4
        /*0000*/ 	.word	0x00000000
	.align		4
        /*0004*/ 	.word	0xffffffff
	.align		4
        /*0008*/ 	.word	0x00000000
	.align		4
        /*000c*/ 	.word	0xfffffffe
	.align		4
        /*0010*/ 	.word	0x00000000
	.align		4
        /*0014*/ 	.word	0xfffffffd
	.align		4
        /*0018*/ 	.word	0x00000000
	.align		4
        /*001c*/ 	.word	0xfffffffc


//--------------------- .nv.constant4             --------------------------
	.section	.nv.constant4,"a",@progbits
	.align	8
	.align		8
.nv.constant4:
        /*0000*/ 	.dword	_ZN39_INTERNAL_026fd24f_4_k_cu_012ba959_49004cuda3std3__45__cpo5beginE
	.align		8
        /*0008*/ 	.dword	_ZN39_INTERNAL_026fd24f_4_k_cu_012ba959_49004cuda3std3__45__cpo3endE
	.align		8
        /*0010*/ 	.dword	_ZN39_INTERNAL_026fd24f_4_k_cu_012ba959_49004cuda3std3__45__cpo6cbeginE
	.align		8
        /*0018*/ 	.dword	_ZN39_INTERNAL_026fd24f_4_k_cu_012ba959_49004cuda3std3__45__cpo4cendE
	.align		8
        /*0020*/ 	.dword	_ZN39_INTERNAL_026fd24f_4_k_cu_012ba959_49004cuda3std3__441_GLOBAL__N__026fd24f_4_k_cu_012ba959_49006ignoreE
	.align		8
        /*0028*/ 	.dword	_ZN39_INTERNAL_026fd24f_4_k_cu_012ba959_49004cuda3std3__419piecewise_constructE
	.align		8
        /*0030*/ 	.dword	_ZN39_INTERNAL_026fd24f_4_k_cu_012ba959_49004cuda3std3__48in_placeE
	.align		8
        /*0038*/ 	.dword	_ZN39_INTERNAL_026fd24f_4_k_cu_012ba959_49004cuda3std6ranges3__45__cpo4swapE
	.align		8
        /*0040*/ 	.dword	_ZN39_INTERNAL_026fd24f_4_k_cu_012ba959_49004cuda3std6ranges3__45__cpo9iter_moveE
	.align		8
        /*0048*/ 	.dword	_ZN39_INTERNAL_026fd24f_4_k_cu_012ba959_49004cute7productE
	.align		8
        /*0050*/ 	.dword	_ZN39_INTERNAL_026fd24f_4_k_cu_012ba959_49004cute1_E


//--------------------- .text._ZN7cutlass13device_kernelINS_4gemm6kernel13GemmUniversalIN4cute5tupleIJiiiiEEENS1_10collective13CollectiveMmaINS1_37MainloopSm90TmaGmmaWarpSpecializedFP8ILi5ENS5_IJNS4_1CILi1EEENSA_ILi2EEESB_EEENS1_35KernelTmaWarpSpecializedCooperativeEEENS5_IJNSA_ILi256EEENSA_ILi64EEESH_EEENS_12float_e5m2_tENS5_IJlSB_lEEESJ_SK_NS4_8TiledMMAINS4_8MMA_AtomIJNS4_4SM904GMMA30MMA_64x64x32_F32E5M2E5M2_SS_TNILNSO_7ScaleInE1ELSQ_1EEEEEENS4_6LayoutINS5_IJSC_SB_SB_EEENS5_IJSB_NSA_ILi0EEESV_EEEEENS5_IJNS4_10UnderscoreESY_SY_EEEEENS4_23SM90_TMA_LOAD_MULTICASTENS4_14ComposedLayoutINS4_7SwizzleILi2ELi4ELi3EEENS4_18smem_ptr_flag_bitsILi8EEENST_INS5_IJNSA_ILi8EEESH_EEENS5_IJSH_SB_EEEEEEEvNS4_8identityENS4_13SM90_TMA_LOADES1B_vS1C_EENS_8epilogue10collective6detail29Sm90TmaWarpSpecializedAdapterINS1G_15DefaultEpilogueISJ_SK_SK_NS1F_6thread17LinearCombinationISJ_Li1EffLNS1K_9ScaleType4KindE0ELNS_15FloatRoundStyleE2ESJ_EENS1_15EpilogueDefaultEEEEEvvEEEEvNT_6ParamsE --------------------------
	.section	.text._ZN7cutlass13device_kernelINS_4gemm6kernel13GemmUniversalIN4cute5tupleIJiiiiEEENS1_10collective13CollectiveMmaINS1_37MainloopSm90TmaGmmaWarpSpecializedFP8ILi5ENS5_IJNS4_1CILi1EEENSA_ILi2EEESB_EEENS1_35KernelTmaWarpSpecializedCooperativeEEENS5_IJNSA_ILi256EEENSA_ILi64EEESH_EEENS_12float_e5m2_tENS5_IJlSB_lEEESJ_SK_NS4_8TiledMMAINS4_8MMA_AtomIJNS4_4SM904GMMA30MMA_64x64x32_F32E5M2E5M2_SS_TNILNSO_7ScaleInE1ELSQ_1EEEEEENS4_6LayoutINS5_IJSC_SB_SB_EEENS5_IJSB_NSA_ILi0EEESV_EEEEENS5_IJNS4_10UnderscoreESY_SY_EEEEENS4_23SM90_TMA_LOAD_MULTICASTENS4_14ComposedLayoutINS4_7SwizzleILi2ELi4ELi3EEENS4_18smem_ptr_flag_bitsILi8EEENST_INS5_IJNSA_ILi8EEESH_EEENS5_IJSH_SB_EEEEEEEvNS4_8identityENS4_13SM90_TMA_LOADES1B_vS1C_EENS_8epilogue10collective6detail29Sm90TmaWarpSpecializedAdapterINS1G_15DefaultEpilogueISJ_SK_SK_NS1F_6thread17LinearCombinationISJ_Li1EffLNS1K_9ScaleType4KindE0ELNS_15FloatRoundStyleE2ESJ_EENS1_15EpilogueDefaultEEEEEvvEEEEvNT_6ParamsE,"ax",@progbits
	.align	128
.text._ZN7cutlass13device_kernelINS_4gemm6kernel13GemmUniversalIN4cute5tupleIJiiiiEEENS1_10collective13CollectiveMmaINS1_37MainloopSm90TmaGmmaWarpSpecializedFP8ILi5ENS5_IJNS4_1CILi1EEENSA_ILi2EEESB_EEENS1_35KernelTmaWarpSpecializedCooperativeEEENS5_IJNSA_ILi256EEENSA_ILi64EEESH_EEENS_12float_e5m2_tENS5_IJlSB_lEEESJ_SK_NS4_8TiledMMAINS4_8MMA_AtomIJNS4_4SM904GMMA30MMA_64x64x32_F32E5M2E5M2_SS_TNILNSO_7ScaleInE1ELSQ_1EEEEEENS4_6LayoutINS5_IJSC_SB_SB_EEENS5_IJSB_NSA_ILi0EEESV_EEEEENS5_IJNS4_10UnderscoreESY_SY_EEEEENS4_23SM90_TMA_LOAD_MULTICASTENS4_14ComposedLayoutINS4_7SwizzleILi2ELi4ELi3EEENS4_18smem_ptr_flag_bitsILi8EEENST_INS5_IJNSA_ILi8EEESH_EEENS5_IJSH_SB_EEEEEEEvNS4_8identityENS4_13SM90_TMA_LOADES1B_vS1C_EENS_8epilogue10collective6detail29Sm90TmaWarpSpecializedAdapterINS1G_15DefaultEpilogueISJ_SK_SK_NS1F_6thread17LinearCombinationISJ_Li1EffLNS1K_9ScaleType4KindE0ELNS_15FloatRoundStyleE2ESJ_EENS1_15EpilogueDefaultEEEEEvvEEEEvNT_6ParamsE:
        .type           _ZN7cutlass13device_kernelINS_4gemm6kernel13GemmUniversalIN4cute5tupleIJiiiiEEENS1_10collective13CollectiveMmaINS1_37MainloopSm90TmaGmmaWarpSpecializedFP8ILi5ENS5_IJNS4_1CILi1EEENSA_ILi2EEESB_EEENS1_35KernelTmaWarpSpecializedCooperativeEEENS5_IJNSA_ILi256EEENSA_ILi64EEESH_EEENS_12float_e5m2_tENS5_IJlSB_lEEESJ_SK_NS4_8TiledMMAINS4_8MMA_AtomIJNS4_4SM904GMMA30MMA_64x64x32_F32E5M2E5M2_SS_TNILNSO_7ScaleInE1ELSQ_1EEEEEENS4_6LayoutINS5_IJSC_SB_SB_EEENS5_IJSB_NSA_ILi0EEESV_EEEEENS5_IJNS4_10UnderscoreESY_SY_EEEEENS4_23SM90_TMA_LOAD_MULTICASTENS4_14ComposedLayoutINS4_7SwizzleILi2ELi4ELi3EEENS4_18smem_ptr_flag_bitsILi8EEENST_INS5_IJNSA_ILi8EEESH_EEENS5_IJSH_SB_EEEEEEEvNS4_8identityENS4_13SM90_TMA_LOADES1B_vS1C_EENS_8epilogue10collective6detail29Sm90TmaWarpSpecializedAdapterINS1G_15DefaultEpilogueISJ_SK_SK_NS1F_6thread17LinearCombinationISJ_Li1EffLNS1K_9ScaleType4KindE0ELNS_15FloatRoundStyleE2ESJ_EENS1_15EpilogueDefaultEEEEEvvEEEEvNT_6ParamsE,@function
        .size           _ZN7cutlass13device_kernelINS_4gemm6kernel13GemmUniversalIN4cute5tupleIJiiiiEEENS1_10collective13CollectiveMmaINS1_37MainloopSm90TmaGmmaWarpSpecializedFP8ILi5ENS5_IJNS4_1CILi1EEENSA_ILi2EEESB_EEENS1_35KernelTmaWarpSpecializedCooperativeEEENS5_IJNSA_ILi256EEENSA_ILi64EEESH_EEENS_12float_e5m2_tENS5_IJlSB_lEEESJ_SK_NS4_8TiledMMAINS4_8MMA_AtomIJNS4_4SM904GMMA30MMA_64x64x32_F32E5M2E5M2_SS_TNILNSO_7ScaleInE1ELSQ_1EEEEEENS4_6LayoutINS5_IJSC_SB_SB_EEENS5_IJSB_NSA_ILi0EEESV_EEEEENS5_IJNS4_10UnderscoreESY_SY_EEEEENS4_23SM90_TMA_LOAD_MULTICASTENS4_14ComposedLayoutINS4_7SwizzleILi2ELi4ELi3EEENS4_18smem_ptr_flag_bitsILi8EEENST_INS5_IJNSA_ILi8EEESH_EEENS5_IJSH_SB_EEEEEEEvNS4_8identityENS4_13SM90_TMA_LOADES1B_vS1C_EENS_8epilogue10collective6detail29Sm90TmaWarpSpecializedAdapterINS1G_15DefaultEpilogueISJ_SK_SK_NS1F_6thread17LinearCombinationISJ_Li1EffLNS1K_9ScaleType4KindE0ELNS_15FloatRoundStyleE2ESJ_EENS1_15EpilogueDefaultEEEEEvvEEEEvNT_6ParamsE,(.L_x_208 - _ZN7cutlass13device_kernelINS_4gemm6kernel13GemmUniversalIN4cute5tupleIJiiiiEEENS1_10collective13CollectiveMmaINS1_37MainloopSm90TmaGmmaWarpSpecializedFP8ILi5ENS5_IJNS4_1CILi1EEENSA_ILi2EEESB_EEENS1_35KernelTmaWarpSpecializedCooperativeEEENS5_IJNSA_ILi256EEENSA_ILi64EEESH_EEENS_12float_e5m2_tENS5_IJlSB_lEEESJ_SK_NS4_8TiledMMAINS4_8MMA_AtomIJNS4_4SM904GMMA30MMA_64x64x32_F32E5M2E5M2_SS_TNILNSO_7ScaleInE1ELSQ_1EEEEEENS4_6LayoutINS5_IJSC_SB_SB_EEENS5_IJSB_NSA_ILi0EEESV_EEEEENS5_IJNS4_10UnderscoreESY_SY_EEEEENS4_23SM90_TMA_LOAD_MULTICASTENS4_14ComposedLayoutINS4_7SwizzleILi2ELi4ELi3EEENS4_18smem_ptr_flag_bitsILi8EEENST_INS5_IJNSA_ILi8EEESH_EEENS5_IJSH_SB_EEEEEEEvNS4_8identityENS4_13SM90_TMA_LOADES1B_vS1C_EENS_8epilogue10collective6detail29Sm90TmaWarpSpecializedAdapterINS1G_15DefaultEpilogueISJ_SK_SK_NS1F_6thread17LinearCombinationISJ_Li1EffLNS1K_9ScaleType4KindE0ELNS_15FloatRoundStyleE2ESJ_EENS1_15EpilogueDefaultEEEEEvvEEEEvNT_6ParamsE)
        .other          _ZN7cutlass13device_kernelINS_4gemm6kernel13GemmUniversalIN4cute5tupleIJiiiiEEENS1_10collective13CollectiveMmaINS1_37MainloopSm90TmaGmmaWarpSpecializedFP8ILi5ENS5_IJNS4_1CILi1EEENSA_ILi2EEESB_EEENS1_35KernelTmaWarpSpecializedCooperativeEEENS5_IJNSA_ILi256EEENSA_ILi64EEESH_EEENS_12float_e5m2_tENS5_IJlSB_lEEESJ_SK_NS4_8TiledMMAINS4_8MMA_AtomIJNS4_4SM904GMMA30MMA_64x64x32_F32E5M2E5M2_SS_TNILNSO_7ScaleInE1ELSQ_1EEEEEENS4_6LayoutINS5_IJSC_SB_SB_EEENS5_IJSB_NSA_ILi0EEESV_EEEEENS5_IJNS4_10UnderscoreESY_SY_EEEEENS4_23SM90_TMA_LOAD_MULTICASTENS4_14ComposedLayoutINS4_7SwizzleILi2ELi4ELi3EEENS4_18smem_ptr_flag_bitsILi8EEENST_INS5_IJNSA_ILi8EEESH_EEENS5_IJSH_SB_EEEEEEEvNS4_8identityENS4_13SM90_TMA_LOADES1B_vS1C_EENS_8epilogue10collective6detail29Sm90TmaWarpSpecializedAdapterINS1G_15DefaultEpilogueISJ_SK_SK_NS1F_6thread17LinearCombinationISJ_Li1EffLNS1K_9ScaleType4KindE0ELNS_15FloatRoundStyleE2ESJ_EENS1_15EpilogueDefaultEEEEEvvEEEEvNT_6ParamsE,@"STO_CUDA_ENTRY STV_DEFAULT"
_ZN7cutlass13device_kernelINS_4gemm6kernel13GemmUniversalIN4cute5tupleIJiiiiEEENS1_10collective13CollectiveMmaINS1_37MainloopSm90TmaGmmaWarpSpecializedFP8ILi5ENS5_IJNS4_1CILi1EEENSA_ILi2EEESB_EEENS1_35KernelTmaWarpSpecializedCooperativeEEENS5_IJNSA_ILi256EEENSA_ILi64EEESH_EEENS_12float_e5m2_tENS5_IJlSB_lEEESJ_SK_NS4_8TiledMMAINS4_8MMA_AtomIJNS4_4SM904GMMA30MMA_64x64x32_F32E5M2E5M2_SS_TNILNSO_7ScaleInE1ELSQ_1EEEEEENS4_6LayoutINS5_IJSC_SB_SB_EEENS5_IJSB_NSA_ILi0EEESV_EEEEENS5_IJNS4_10UnderscoreESY_SY_EEEEENS4_23SM90_TMA_LOAD_MULTICASTENS4_14ComposedLayoutINS4_7SwizzleILi2ELi4ELi3EEENS4_18smem_ptr_flag_bitsILi8EEENST_INS5_IJNSA_ILi8EEESH_EEENS5_IJSH_SB_EEEEEEEvNS4_8identityENS4_13SM90_TMA_LOADES1B_vS1C_EENS_8epilogue10collective6detail29Sm90TmaWarpSpecializedAdapterINS1G_15DefaultEpilogueISJ_SK_SK_NS1F_6thread17LinearCombinationISJ_Li1EffLNS1K_9ScaleType4KindE0ELNS_15FloatRoundStyleE2ESJ_EENS1_15EpilogueDefaultEEEEEvvEEEEvNT_6ParamsE:
[----:B------:R-:W-:Y:S01]  /*0000*/  LDC R1, c[0x0][0x28] ;  /* 0x00000a00ff017b82 */ /* 0x000fe20000000800 */
[----:B------:R-:W0:Y:S01]  /*0010*/  S2R R0, SR_TID.X ;  /* 0x0000000000007919 */ /* 0x000e220000002100 */
[----:B------:R-:W-:Y:S01]  /*0020*/  ELECT P0, URZ, PT ;  /* 0x00000000003f782f */ /* 0x000fe20003800000 */
[----:B------:R-:W-:Y:S01]  /*0030*/  BSSY B0, `(.L_x_0) ;  /* 0x000000f000007945 */ /* 0x000fe20003800000 */
[--C-:B0-----:R-:W-:Y:S02]  /*0040*/  SHF.R.U32.HI R2, RZ, 0x5, R0.reuse ;  /* 0x00000005ff027819 */ /* 0x101fe40000011600 */
[----:B------:R-:W-:-:S03]  /*0050*/  SHF.R.U32.HI R3, RZ, 0x7, R0 ;  /* 0x00000007ff037819 */ /* 0x000fc60000011600 */
[----:B------:R-:W0:Y:S04]  /*0060*/  SHFL.IDX PT, R6, R2, RZ, 0x1f ;  /* 0x00001fff02067589 */ /* 0x000e2800000e0000 */
[----:B------:R1:W2:Y:S01]  /*0070*/  SHFL.IDX PT, R4, R3, RZ, 0x1f ;  /* 0x00001fff03047589 */ /* 0x0002a200000e0000 */
[----:B0-----:R-:W-:-:S13]  /*0080*/  ISETP.NE.OR P0, PT, R6, RZ, !P0 ;  /* 0x000000ff0600720c */ /* 0x001fda0004705670 */
[----:B-12---:R-:W-:Y:S05]  /*0090*/  @P0 BRA `(.L_x_1) ;  /* 0x0000000000200947 */ /* 0x006fea0003800000 */
[----:B------:R-:W-:Y:S02]  /*00a0*/  ULDC.64 UR4, c[0x0][0x198] ;  /* 0x0000660000047ab9 */ /* 0x000fe40000000a00 */
[----:B------:R-:W-:Y:S02]  /*00b0*/  UIADD3 UR6, UP0, UR4, 0xf0, URZ ;  /* 0x000000f004067890 */ /* 0x000fe4000ff1e03f */
[----:B------:R-:W-:Y:S02]  /*00c0*/  UIADD3 UR4, UP1, UR4, 0x1f0, URZ ;  /* 0x000001f004047890 */ /* 0x000fe4000ff3e03f */
[----:B------:R-:W-:Y:S02]  /*00d0*/  UIADD3.X UR7, URZ, UR5, URZ, UP0, !UPT ;  /* 0x000000053f077290 */ /* 0x000fe400087fe43f */
[----:B------:R-:W-:-:S07]  /*00e0*/  UIADD3.X UR5, URZ, UR5, URZ, UP1, !UPT ;  /* 0x000000053f057290 */ /* 0x000fce0008ffe43f */
[----:B------:R0:W-:Y:S02]  /*00f0*/  UTMACCTL.PF [UR6] ;  /* 0x00000000060079b9 */ /* 0x0001e40008040000 */
[----:B------:R0:W-:Y:S02]  /*0100*/  UTMACCTL.PF [UR4] ;  /* 0x00000000040079b9 */ /* 0x0001e40008040000 */
[----:B0-----:R-:W-:Y:S01]  /*0110*/  NOP ;  /* 0x0000000000007918 */ /* 0x001fe20000000000 */
.L_x_1:
[----:B------:R-:W-:Y:S05]  /*0120*/  BSYNC B0 ;  /* 0x0000000000007941 */ /* 0x000fea0003800000 */
.L_x_0:
[----:B------:R-:W0:Y:S02]  /*0130*/  SHFL.IDX PT, R3, R2, RZ, 0x1f ;  /* 0x00001fff02037589 */ /* 0x000e2400000e0000 */
[----:B0-----:R-:W-:-:S13]  /*0140*/  ISETP.NE.AND P0, PT, R3, RZ, PT ;  /* 0x000000ff0300720c */ /* 0x001fda0003f05270 */
[----:B------:R-:W-:Y:S05]  /*0150*/  @P0 BRA `(.L_x_2) ;  /* 0x0000000000600947 */ /* 0x000fea0003800000 */
[----:B------:R-:W0:Y:S01]  /*0160*/  S2UR UR8, SR_CgaCtaId ;  /* 0x00000000000879c3 */ /* 0x000e220000008800 */
[----:B------:R-:W-:Y:S01]  /*0170*/  UMOV UR4, 0x400 ;  /* 0x0000040000047882 */ /* 0x000fe20000000000 */
[----:B------:R-:W-:Y:S01]  /*0180*/  UMOV UR5, 0x1 ;  /* 0x0000000100057882 */ /* 0x000fe20000000000 */
[----:B------:R-:W-:Y:S01]  /*0190*/  UMOV UR6, 0x4 ;  /* 0x0000000400067882 */ /* 0x000fe20000000000 */
[----:B------:R-:W-:Y:S01]  /*01a0*/  ELECT P0, URZ, PT ;  /* 0x00000000003f782f */ /* 0x000fe20003800000 */
[----:B------:R-:W-:-:S04]  /*01b0*/  UIADD3 UR6, -UR6, 0x100000, URZ ;  /* 0x0010000006067890 */ /* 0x000fc8000fffe13f */
[----:B------:R-:W-:Y:S02]  /*01c0*/  USHF.L.U32 UR7, UR6, 0xb, URZ ;  /* 0x0000000b06077899 */ /* 0x000fe4000800063f */
[----:B------:R-:W-:Y:S02]  /*01d0*/  USHF.L.U32 UR6, UR6, 0x1, URZ ;  /* 0x0000000106067899 */ /* 0x000fe4000800063f */
[----:B0-----:R-:W-:Y:S02]  /*01e0*/  ULEA UR8, UR8, UR4, 0x18 ;  /* 0x0000000408087291 */ /* 0x001fe4000f8ec03f */
[----:B------:R-:W-:-:S04]  /*01f0*/  UIADD3 UR4, -UR5, 0x100000, URZ ;  /* 0x0010000005047890 */ /* 0x000fc8000fffe13f */
[----:B------:R-:W-:Y:S02]  /*0200*/  USHF.L.U32 UR5, UR4, 0xb, URZ ;  /* 0x0000000b04057899 */ /* 0x000fe4000800063f */
[----:B------:R-:W-:Y:S01]  /*0210*/  USHF.L.U32 UR4, UR4, 0x1, URZ ;  /* 0x0000000104047899 */ /* 0x000fe2000800063f */
[----:B------:R-:W0:Y:S11]  /*0220*/  FENCE.VIEW.ASYNC.S ;  /* 0x00000000000073c6 */ /* 0x000e360000000000 */
[----:B0-----:R0:W1:Y:S01]  /*0230*/  SYNCS.EXCH.64 URZ, [UR8], UR4 ;  /* 0x00000004083f75b2 */ /* 0x0010620008000100 */
[----:B------:R0:W2:Y:S01]  /*0240*/  SYNCS.EXCH.64 URZ, [UR8+0x28], UR6 ;  /* 0x00002806083f75b2 */ /* 0x0000a20008000100 */
[----:B------:R0:W3:Y:S01]  /*0250*/  SYNCS.EXCH.64 URZ, [UR8+0x8], UR4 ;  /* 0x00000804083f75b2 */ /* 0x0000e20008000100 */
[----:B------:R0:W4:Y:S01]  /*0260*/  SYNCS.EXCH.64 URZ, [UR8+0x30], UR6 ;  /* 0x00003006083f75b2 */ /* 0x0001220008000100 */
[----:B------:R0:W0:Y:S01]  /*0270*/  SYNCS.EXCH.64 URZ, [UR8+0x10], UR4 ;  /* 0x00001004083f75b2 */ /* 0x0000220008000100 */
[----:B------:R0:W0:Y:S01]  /*0280*/  SYNCS.EXCH.64 URZ, [UR8+0x38], UR6 ;  /* 0x00003806083f75b2 */ /* 0x0000220008000100 */
[----:B------:R0:W0:Y:S01]  /*0290*/  SYNCS.EXCH.64 URZ, [UR8+0x18], UR4 ;  /* 0x00001804083f75b2 */ /* 0x0000220008000100 */
[----:B------:R0:W0:Y:S01]  /*02a0*/  SYNCS.EXCH.64 URZ, [UR8+0x40], UR6 ;  /* 0x00004006083f75b2 */ /* 0x0000220008000100 */
[----:B------:R0:W0:Y:S01]  /*02b0*/  SYNCS.EXCH.64 URZ, [UR8+0x20], UR4 ;  /* 0x00002004083f75b2 */ /* 0x0000220008000100 */
[----:B------:R0:W0:Y:S01]  /*02c0*/  SYNCS.EXCH.64 URZ, [UR8+0x48], UR6 ;  /* 0x00004806083f75b2 */ /* 0x0000220008000100 */
[----:B------:R-:W-:Y:S01]  /*02d0*/  NOP ;  /* 0x0000000000007918 */ /* 0x000fe20000000000 */
.L_x_2:
[----:B------:R-:W5:Y:S01]  /*02e0*/  SHFL.IDX PT, R2, R2, RZ, 0x1f ;  /* 0x00001fff02027589 */ /* 0x000f6200000e0000 */
[----:B------:R-:W-:Y:S01]  /*02f0*/  SHF.R.S32.HI R5, RZ, 0x1f, R0 ;  /* 0x0000001fff057819 */ /* 0x000fe20000011400 */
[----:B0-----:R-:W0:Y:S01]  /*0300*/  S2UR UR8, SR_CTAID.X ;  /* 0x00000000000879c3 */ /* 0x001e220000002500 */
[----:B------:R-:W-:Y:S01]  /*0310*/  ELECT P0, URZ, PT ;  /* 0x00000000003f782f */ /* 0x000fe20003800000 */
[----:B------:R-:W1:Y:S01]  /*0320*/  S2R R8, SR_CTAID.Y ;  /* 0x0000000000087919 */ /* 0x000e620000002600 */
[----:B------:R-:W-:Y:S01]  /*0330*/  LEA.HI R5, R5, R0, RZ, 0x7 ;  /* 0x0000000005057211 */ /* 0x000fe200078f38ff */
[----:B------:R-:W-:Y:S01]  /*0340*/  ULDC UR4, c[0x0][0x154] ;  /* 0x0000550000047ab9 */ /* 0x000fe20000000800 */
[----:B------:R-:W-:Y:S01]  /*0350*/  NOP ;  /* 0x0000000000007918 */ /* 0x000fe20000000000 */
[----:B------:R-:W-:Y:S01]  /*0360*/  NOP ;  /* 0x0000000000007918 */ /* 0x000fe20000000000 */
[----:B------:R-:W-:Y:S01]  /*0370*/  LOP3.LUT R5, R5, 0xffffff80, RZ, 0xc0, !PT ;  /* 0xffffff8005057812 */ /* 0x000fe200078ec0ff */
[----:B------:R-:W2:Y:S04]  /*0380*/  LDC R14, c[0x0][0x140] ;  /* 0x00005000ff0e7b82 */ /* 0x000ea80000000800 */
[----:B------:R-:W-:-:S04]  /*0390*/  IMAD.IADD R5, R0, 0x1, -R5 ;  /* 0x0000000100057824 */ /* 0x000fc800078e0a05 */
[----:B------:R-:W3:Y:S01]  /*03a0*/  LDC R19, c[0x0][0x148] ;  /* 0x00005200ff137b82 */ /* 0x000ee20000000800 */
[----:B------:R-:W-:Y:S02]  /*03b0*/  SHF.R.S32.HI R10, RZ, 0x1f, R5 ;  /* 0x0000001fff0a7819 */ /* 0x000fe40000011405 */
[----:B------:R-:W-:Y:S02]  /*03c0*/  LOP3.LUT P2, RZ, R5, 0x7, RZ, 0xc0, !PT ;  /* 0x0000000705ff7812 */ /* 0x000fe4000784c0ff */
[----:B------:R-:W-:Y:S02]  /*03d0*/  LEA.HI R10, R10, R5, RZ, 0x3 ;  /* 0x000000050a0a7211 */ /* 0x000fe400078f18ff */
[----:B-----5:R-:W-:Y:S01]  /*03e0*/  ISETP.NE.OR P0, PT, R2, RZ, !P0 ;  /* 0x000000ff0200720c */ /* 0x020fe20004705670 */
[----:B------:R-:W5:Y:S01]  /*03f0*/  LDC R12, c[0x0][0x144] ;  /* 0x00005100ff0c7b82 */ /* 0x000f620000000800 */
[--C-:B------:R-:W-:Y:S02]  /*0400*/  SHF.R.S32.HI R2, RZ, 0x3, R10.reuse ;  /* 0x00000003ff027819 */ /* 0x100fe4000001140a */
[----:B------:R-:W-:-:S02]  /*0410*/  SHF.R.S32.HI R7, RZ, 0x1f, R10 ;  /* 0x0000001fff077819 */ /* 0x000fc4000001140a */
[----:B------:R-:W-:Y:S02]  /*0420*/  SHF.R.S32.HI R10, RZ, 0x1f, R3 ;  /* 0x0000001fff0a7819 */ /* 0x000fe40000011403 */
[----:B------:R-:W-:Y:S02]  /*0430*/  LEA.HI R7, R7, R2, RZ, 0x2 ;  /* 0x0000000207077211 */ /* 0x000fe400078f10ff */
[----:B------:R-:W-:Y:S02]  /*0440*/  LEA.HI R10, R10, R3, RZ, 0x2 ;  /* 0x000000030a0a7211 */ /* 0x000fe400078f10ff */
[----:B------:R-:W-:Y:S01]  /*0450*/  LOP3.LUT R7, R7, 0xfffffffc, RZ, 0xc0, !PT ;  /* 0xfffffffc07077812 */ /* 0x000fe200078ec0ff */
[----:B------:R-:W-:Y:S01]  /*0460*/  VOTEU.ALL UP0, P0 ;  /* 0x00000000003f7886 */ /* 0x000fe20000000000 */
[----:B-1----:R-:W-:Y:S01]  /*0470*/  I2FP.F32.U32 R11, R8 ;  /* 0x00000008000b7245 */ /* 0x002fe20000201000 */
[----:B------:R-:W-:Y:S01]  /*0480*/  VOTEU.ALL UP1, P0 ;  /* 0x00000000003f7886 */ /* 0x000fe20000020000 */
[----:B------:R-:W-:Y:S01]  /*0490*/  LOP3.LUT R10, R10, 0x3ffffffc, RZ, 0xc0, !PT ;  /* 0x3ffffffc0a0a7812 */ /* 0x000fe200078ec0ff */
[----:B------:R-:W-:Y:S01]  /*04a0*/  IMAD.IADD R7, R2, 0x1, -R7 ;  /* 0x0000000102077824 */ /* 0x000fe200078e0a07 */
[----:B------:R-:W1:Y:S01]  /*04b0*/  @!UP0 S2UR UR7, SR_CgaCtaId ;  /* 0x00000000000789c3 */ /* 0x000e620000008800 */
[----:B0-----:R-:W-:Y:S01]  /*04c0*/  I2FP.F32.U32 R2, UR8 ;  /* 0x0000000800027c45 */ /* 0x001fe20008201000 */
[----:B------:R-:W-:Y:S01]  /*04d0*/  FMUL R13, R11, UR4 ;  /* 0x000000040b0d7c20 */ /* 0x000fe20008400000 */
[----:B------:R-:W-:Y:S01]  /*04e0*/  ULDC UR4, c[0x0][0x150] ;  /* 0x0000540000047ab9 */ /* 0x000fe20000000800 */
[----:B------:R-:W-:Y:S01]  /*04f0*/  IMAD.IADD R10, R3, 0x1, -R10 ;  /* 0x00000001030a7824 */ /* 0x000fe200078e0a0a */
[----:B------:R-:W-:Y:S01]  /*0500*/  SHF.R.S32.HI R3, RZ, 0x1f, R6 ;  /* 0x0000001fff037819 */ /* 0x000fe20000011406 */
[----:B------:R-:W-:Y:S01]  /*0510*/  FMUL R11, R2, UR4 ;  /* 0x00000004020b7c20 */ /* 0x000fe20008400000 */
[----:B------:R-:W-:Y:S01]  /*0520*/  UMOV UR4, 0x20 ;  /* 0x0000002000047882 */ /* 0x000fe20000000000 */
[----:B------:R-:W0:Y:S01]  /*0530*/  F2I.U32.TRUNC.NTZ R13, R13 ;  /* 0x0000000d000d7305 */ /* 0x000e22000020f000 */
[----:B------:R-:W-:Y:S01]  /*0540*/  LEA.HI R3, R3, R6, RZ, 0x2 ;  /* 0x0000000603037211 */ /* 0x000fe200078f10ff */
[----:B------:R-:W-:Y:S01]  /*0550*/  IMAD R7, R10, 0x4, R7 ;  /* 0x000000040a077824 */ /* 0x000fe200078e0207 */
[----:B------:R-:W-:Y:S01]  /*0560*/  @!UP0 UMOV UR6, 0x400 ;  /* 0x0000040000068882 */ /* 0x000fe20000000000 */
[----:B------:R-:W-:-:S04]  /*0570*/  @!UP0 UIADD3 UR4, -UR4, 0x100000, URZ ;  /* 0x0010000004048890 */ /* 0x000fc8000fffe13f */
[----:B------:R-:W-:Y:S02]  /*0580*/  @!UP0 USHF.L.U32 UR5, UR4, 0xb, URZ ;  /* 0x0000000b04058899 */ /* 0x000fe4000800063f */
[----:B------:R-:W-:Y:S01]  /*0590*/  @!UP0 USHF.L.U32 UR4, UR4, 0x1, URZ ;  /* 0x0000000104048899 */ /* 0x000fe2000800063f */
[----:B------:R-:W-:Y:S01]  /*05a0*/  LOP3.LUT R3, R3, 0xfffffffc, RZ, 0xc0, !PT ;  /* 0xfffffffc03037812 */ /* 0x000fe200078ec0ff */
[C---:B------:R-:W-:Y:S01]  /*05b0*/  IMAD.SHL.U32 R2, R7.reuse, 0x4, RZ ;  /* 0x0000000407027824 */ /* 0x040fe200078e00ff */
[----:B--2---:R-:W-:Y:S01]  /*05c0*/  ISETP.EQ.U32.AND P3, PT, R14, 0x1, PT ;  /* 0x000000010e00780c */ /* 0x004fe20003f62070 */
[----:B------:R-:W2:Y:S01]  /*05d0*/  F2I.U32.TRUNC.NTZ R11, R11 ;  /* 0x0000000b000b7305 */ /* 0x000ea2000020f000 */
[----:B------:R-:W-:Y:S02]  /*05e0*/  VIADD R10, R4, 0xffffffff ;  /* 0xffffffff040a7836 */ /* 0x000fe40000000000 */
[----:B------:R-:W-:Y:S01]  /*05f0*/  IMAD.IADD R6, R6, 0x1, -R3 ;  /* 0x0000000106067824 */ /* 0x000fe200078e0a03 */
[----:B------:R-:W-:-:S02]  /*0600*/  LOP3.LUT R5, R7, 0xc, R2, 0x78, !PT ;  /* 0x0000000c07057812 */ /* 0x000fc400078e7802 */
[----:B------:R-:W-:Y:S01]  /*0610*/  ISETP.GE.U32.AND P5, PT, R10, 0x2, PT ;  /* 0x000000020a00780c */ /* 0x000fe20003fa6070 */
[----:B0-----:R-:W-:Y:S01]  /*0620*/  IMAD.MOV R20, RZ, RZ, -R13 ;  /* 0x000000ffff147224 */ /* 0x001fe200078e0a0d */
[----:B-1----:R-:W-:Y:S01]  /*0630*/  @!UP0 ULEA UR6, UR7, UR6, 0x18 ;  /* 0x0000000607068291 */ /* 0x002fe2000f8ec03f */
[C---:B------:R-:W-:Y:S01]  /*0640*/  ISETP.NE.AND P1, PT, R6.reuse, 0x3, PT ;  /* 0x000000030600780c */ /* 0x040fe20003f25270 */
[----:B------:R-:W-:Y:S01]  /*0650*/  VOTEU.ALL UP0, P0 ;  /* 0x00000000003f7886 */ /* 0x000fe20000000000 */
[----:B---3--:R-:W-:Y:S01]  /*0660*/  IMAD R2, R19, R20, R8 ;  /* 0x0000001413027224 */ /* 0x008fe200078e0208 */
[----:B------:R-:W-:Y:S02]  /*0670*/  ISETP.LT.U32.AND P0, PT, R5, 0x2, !P2 ;  /* 0x000000020500780c */ /* 0x000fe40005701070 */
[----:B------:R-:W-:Y:S01]  /*0680*/  ISETP.EQ.OR P1, PT, R6, RZ, !P1 ;  /* 0x000000ff0600720c */ /* 0x000fe20004f22670 */
[----:B--2---:R-:W-:Y:S01]  /*0690*/  IMAD.MOV R11, RZ, RZ, -R11 ;  /* 0x000000ffff0b7224 */ /* 0x004fe200078e0a0b */
[----:B------:R-:W-:-:S02]  /*06a0*/  ISETP.NE.AND P4, PT, R2, R5, PT ;  /* 0x000000050200720c */ /* 0x000fc40003f85270 */
[----:B------:R-:W-:Y:S01]  /*06b0*/  ISETP.EQ.AND P1, PT, R4, RZ, P1 ;  /* 0x000000ff0400720c */ /* 0x000fe20000f22270 */
[----:B-----5:R-:W-:Y:S01]  /*06c0*/  IMAD R11, R12, R11, UR8 ;  /* 0x000000080c0b7e24 */ /* 0x020fe2000f8e020b */
[----:B------:R-:W-:Y:S01]  /*06d0*/  ISETP.NE.AND P2, PT, R4, RZ, PT ;  /* 0x000000ff0400720c */ /* 0x000fe20003f45270 */
[----:B------:R-:W0:Y:S02]  /*06e0*/  FENCE.VIEW.ASYNC.S ;  /* 0x00000000000073c6 */ /* 0x000e240000000000 */
[----:B0-----:R0:W1:Y:S01]  /*06f0*/  @!UP0 SYNCS.EXCH.64 URZ, [UR6+0x60], UR4 ;  /* 0x00006004063f85b2 */ /* 0x0010620008000100 */
[----:B------:R-:W-:Y:S02]  /*0700*/  SEL R4, RZ, 0x1, !P1 ;  /* 0x00000001ff047807 */ /* 0x000fe40004800000 */
[----:B------:R-:W-:Y:S02]  /*0710*/  ISETP.EQ.OR P4, PT, R11, RZ, !P4 ;  /* 0x000000ff0b00720c */ /* 0x000fe40006782670 */
[----:B------:R-:W-:-:S02]  /*0720*/  SEL R4, R4, 0x2, P5 ;  /* 0x0000000204047807 */ /* 0x000fc40002800000 */
[----:B------:R-:W-:Y:S01]  /*0730*/  PLOP3.LUT P0, PT, P0, P4, PT, 0x80, 0x0 ;  /* 0x000000000000781c */ /* 0x000fe20000709070 */
[----:B------:R0:W2:Y:S01]  /*0740*/  @!UP1 SYNCS.EXCH.64 URZ, [UR6+0x68], UR4 ;  /* 0x00006804063f95b2 */ /* 0x0000a20008000100 */
[----:B------:R-:W-:Y:S01]  /*0750*/  NOP ;  /* 0x0000000000007918 */ /* 0x000fe20000000000 */
[----:B------:R-:W-:Y:S10]  /*0760*/  @!P3 BRA `(.L_x_3) ;  /* 0x000000000008b947 */ /* 0x000ff40003800000 */
[----:B-12-4-:R-:W-:Y:S01]  /*0770*/  UCGABAR_ARV ;  /* 0x00000000000079c7 */ /* 0x016fe20008000000 */
[----:B------:R-:W-:Y:S05]  /*0780*/  BRA `(.L_x_4) ;  /* 0x0000000000047947 */ /* 0x000fea0003800000 */
.L_x_3:
[----:B-12-4-:R-:W-:Y:S01]  /*0790*/  NOP ;  /* 0x0000000000007918 */ /* 0x016fe20000000000 */
.L_x_4:
[----:B------:R-:W1:Y:S01]  /*07a0*/  LDC R2, c[0x0][0x65c] ;  /* 0x00019700ff027b82 */ /* 0x000e620000000800 */
[----:B------:R-:W-:Y:S01]  /*07b0*/  IMAD.MOV.U32 R3, RZ, RZ, RZ ;  /* 0x000000ffff037224 */ /* 0x000fe200078e00ff */
[----:B-1----:R-:W-:Y:S01]  /*07c0*/  ISETP.NE.AND P4, PT, R2, 0x1, PT ;  /* 0x000000010200780c */ /* 0x002fe20003f85270 */
[----:B------:R-:W-:-:S12]  /*07d0*/  IMAD.U32 R2, RZ, RZ, UR8 ;  /* 0x00000008ff027e24 */ /* 0x000fd8000f8e00ff */
[----:B------:R-:W1:Y:S01]  /*07e0*/  @P4 LDC R15, c[0x0][0x10] ;  /* 0x00000400ff0f4b82 */ /* 0x000e620000000800 */
[----:B------:R-:W-:Y:S02]  /*07f0*/  @P4 IMAD.MOV.U32 R9, RZ, RZ, RZ ;  /* 0x000000ffff094224 */ /* 0x000fe400078e00ff */
[----:B------:R-:W-:-:S05]  /*0800*/  @P4 IMAD.MOV.U32 R7, RZ, RZ, RZ ;  /* 0x000000ffff074224 */ /* 0x000fca00078e00ff */
[----:B------:R-:W2:Y:S01]  /*0810*/  @!P4 LDC R13, c[0x0][0xc] ;  /* 0x00000300ff0dcb82 */ /* 0x000ea20000000800 */
[----:B-1----:R-:W-:-:S04]  /*0820*/  @P4 IMAD.WIDE.U32 R14, R15, UR8, R8 ;  /* 0x000000080f0e4c25 */ /* 0x002fc8000f8e0008 */
[----:B--2---:R-:W-:-:S04]  /*0830*/  @!P4 IMAD.WIDE.U32 R12, R8, R13, R2 ;  /* 0x0000000d080cc225 */ /* 0x004fc800078e0002 */
[----:B------:R-:W-:Y:S02]  /*0840*/  @P4 IMAD.MOV.U32 R2, RZ, RZ, R14 ;  /* 0x000000ffff024224 */ /* 0x000fe400078e000e */
[----:B------:R-:W-:Y:S02]  /*0850*/  @P4 IMAD.IADD R3, R15, 0x1, R7 ;  /* 0x000000010f034824 */ /* 0x000fe400078e0207 */
[----:B------:R-:W-:Y:S02]  /*0860*/  @!P4 IMAD.MOV.U32 R2, RZ, RZ, R12 ;  /* 0x000000ffff02c224 */ /* 0x000fe400078e000c */
[----:B------:R-:W-:Y:S01]  /*0870*/  @!P4 IMAD.MOV.U32 R3, RZ, RZ, R13 ;  /* 0x000000ffff03c224 */ /* 0x000fe200078e000d */
[----:B------:R-:W-:Y:S06]  /*0880*/  @!P3 BRA `(.L_x_5) ;  /* 0x00000000000cb947 */ /* 0x000fec0003800000 */
[----:B------:R-:W-:Y:S01]  /*0890*/  UCGABAR_WAIT ;  /* 0x0000000000007dc7 */ /* 0x000fe20008000000 */
[----:B------:R-:W-:Y:S01]  /*08a0*/  CCTL.IVALL ;  /* 0x00000000ff00798f */ /* 0x000fe20002000000 */
[----:B------:R-:W-:Y:S05]  /*08b0*/  BRA `(.L_x_6) ;  /* 0x0000000000047947 */ /* 0x000fea0003800000 */
.L_x_5:
[----:B------:R-:W-:Y:S06]  /*08c0*/  BAR.SYNC.DEFER_BLOCKING 0x0 ;  /* 0x0000000000007b1d */ /* 0x000fec0000010000 */
.L_x_6:
[----:B------:R-:W-:Y:S05]  /*08d0*/  @!P2 BRA `(.L_x_7) ;  /* 0x0000007400e4a947 */ /* 0x000fea0003800000 */
[----:B------:R-:W-:-:S13]  /*08e0*/  ISETP.GT.U32.AND P1, PT, R10, 0x1, PT ;  /* 0x000000010a00780c */ /* 0x000fda0003f24070 */
[----:B0-----:R-:W-:Y:S05]  /*08f0*/  @P1 EXIT ;  /* 0x000000000000194d */ /* 0x001fea0003800000 */
[----:B------:R-:W-:Y:S01]  /*0900*/  ULDC.64 UR4, c[0x0][0x650] ;  /* 0x0001940000047ab9 */ /* 0x000fe20000000a00 */
[----:B------:R-:W-:Y:S01]  /*0910*/  PRMT R14, RZ, 0x7610, R14 ;  /* 0x00007610ff0e7816 */ /* 0x000fe2000000000e */
[----:B------:R-:W-:Y:S01]  /*0920*/  IMAD.MOV.U32 R7, RZ, RZ, -0x1 ;  /* 0xffffffffff077424 */ /* 0x000fe200078e00ff */
[----:B------:R-:W-:Y:S01]  /*0930*/  ISETP.GE.U32.AND P1, PT, R2, UR4, PT ;  /* 0x0000000402007c0c */ /* 0x000fe2000bf26070 */
[----:B------:R-:W-:Y:S02]  /*0940*/  IMAD.MOV.U32 R10, RZ, RZ, -0x1 ;  /* 0xffffffffff0a7424 */ /* 0x000fe400078e00ff */
[----:B------:R-:W-:Y:S01]  /*0950*/  IMAD.MOV.U32 R6, RZ, RZ, -0x1 ;  /* 0xffffffffff067424 */ /* 0x000fe200078e00ff */
[----:B------:R-:W-:-:S13]  /*0960*/  ISETP.GE.U32.AND.EX P1, PT, R3, UR5, PT, P1 ;  /* 0x0000000503007c0c */ /* 0x000fda000bf26110 */
[----:B------:R-:W-:Y:S05]  /*0970*/  @P1 BRA `(.L_x_8) ;  /* 0x0000000400281947 */ /* 0x000fea0003800000 */
[----:B------:R-:W0:Y:S01]  /*0980*/  LDC.64 R22, c[0x0][0x628] ;  /* 0x00018a00ff167b82 */ /* 0x000e220000000a00 */
[----:B------:R-:W-:Y:S02]  /*0990*/  IMAD.MOV.U32 R6, RZ, RZ, R2 ;  /* 0x000000ffff067224 */ /* 0x000fe400078e0002 */
[----:B------:R-:W-:-:S05]  /*09a0*/  IMAD.MOV.U32 R7, RZ, RZ, R3 ;  /* 0x000000ffff077224 */ /* 0x000fca00078e0003 */
[----:B------:R-:W1:Y:S08]  /*09b0*/  LDC R10, c[0x0][0x630] ;  /* 0x00018c00ff0a7b82 */ /* 0x000e700000000800 */
[----:B------:R-:W2:Y:S01]  /*09c0*/  LDC.64 R24, c[0x0][0x620] ;  /* 0x00018800ff187b82 */ /* 0x000ea20000000a00 */
[----:B0-----:R-:W-:-:S04]  /*09d0*/  ISETP.NE.U32.AND P1, PT, R22, RZ, PT ;  /* 0x000000ff1600720c */ /* 0x001fc80003f25070 */
[----:B------:R-:W-:-:S13]  /*09e0*/  ISETP.NE.AND.EX P1, PT, R23, RZ, PT, P1 ;  /* 0x000000ff1700720c */ /* 0x000fda0003f25310 */
[----:B-12---:R-:W-:Y:S05]  /*09f0*/  @!P1 BRA `(.L_x_9) ;  /* 0x0000000000289947 */ /* 0x006fea0003800000 */
[----:B------:R-:W0:Y:S02]  /*0a00*/  LDC R15, c[0x0][0x634] ;  /* 0x00018d00ff0f7b82 */ /* 0x000e240000000800 */
[----:B0-----:R-:W-:-:S05]  /*0a10*/  IADD3 R15, P1, R2, R15, RZ ;  /* 0x0000000f020f7210 */ /* 0x001fca0007f3e0ff */
[----:B------:R-:W-:-:S04]  /*0a20*/  IMAD.X R17, RZ, RZ, R3, P1 ;  /* 0x000000ffff117224 */ /* 0x000fc800008e0603 */
[----:B------:R-:W-:-:S04]  /*0a30*/  IMAD.WIDE.U32 R6, R17, R22, RZ ;  /* 0x0000001611067225 */ /* 0x000fc800078e00ff */
[----:B------:R-:W-:-:S04]  /*0a40*/  IMAD.WIDE.U32 R12, P1, R15, R23, R6 ;  /* 0x000000170f0c7225 */ /* 0x000fc80007820006 */
[----:B------:R-:W-:-:S04]  /*0a50*/  IMAD.WIDE.U32 R6, R15, R22, RZ ;  /* 0x000000160f067225 */ /* 0x000fc800078e00ff */
[----:B------:R-:W-:Y:S01]  /*0a60*/  IMAD.X R15, RZ, RZ, RZ, P1 ;  /* 0x000000ffff0f7224 */ /* 0x000fe200008e06ff */
[----:B------:R-:W-:Y:S01]  /*0a70*/  IADD3 RZ, P1, R7, R12, RZ ;  /* 0x0000000c07ff7210 */ /* 0x000fe20007f3e0ff */
[----:B------:R-:W-:-:S04]  /*0a80*/  IMAD.MOV.U32 R14, RZ, RZ, R13 ;  /* 0x000000ffff0e7224 */ /* 0x000fc800078e000d */
[----:B------:R-:W-:-:S08]  /*0a90*/  IMAD.WIDE.U32.X R6, R17, R23, R14, P1 ;  /* 0x0000001711067225 */ /* 0x000fd000008e040e */
.L_x_9:
[----:B------:R-:W0:Y:S01]  /*0aa0*/  LDC.64 R22, c[0x0][0x640] ;  /* 0x00019000ff167b82 */ /* 0x000e220000000a00 */
[--C-:B------:R-:W-:Y:S01]  /*0ab0*/  SHF.R.U64 R26, R6, R10, R7.reuse ;  /* 0x0000000a061a7219 */ /* 0x100fe20000001207 */
[----:B------:R-:W-:Y:S01]  /*0ac0*/  IMAD R20, R19, R20, R8 ;  /* 0x0000001413147224 */ /* 0x000fe200078e0208 */
[----:B------:R-:W-:Y:S01]  /*0ad0*/  SHF.R.U32.HI R6, RZ, R10, R7 ;  /* 0x0000000aff067219 */ /* 0x000fe20000011607 */
[----:B------:R-:W-:Y:S01]  /*0ae0*/  IMAD.MOV.U32 R19, RZ, RZ, 0x1 ;  /* 0x00000001ff137424 */ /* 0x000fe200078e00ff */
[----:B------:R-:W-:-:S03]  /*0af0*/  IADD3 R9, P1, RZ, -R26, RZ ;  /* 0x8000001aff097210 */ /* 0x000fc60007f3e0ff */
[----:B------:R-:W1:Y:S02]  /*0b00*/  LDC R12, c[0x0][0x618] ;  /* 0x00018600ff0c7b82 */ /* 0x000e640000000800 */
[----:B------:R-:W-:-:S04]  /*0b10*/  IMAD.X R7, RZ, RZ, ~R6, P1 ;  /* 0x000000ffff077224 */ /* 0x000fc800008e0e06 */
[-C--:B------:R-:W-:Y:S02]  /*0b20*/  IMAD R10, R7, R24.reuse, RZ ;  /* 0x00000018070a7224 */ /* 0x080fe400078e02ff */
[----:B------:R-:W2:Y:S01]  /*0b30*/  LDC R16, c[0x0][0x608] ;  /* 0x00018200ff107b82 */ /* 0x000ea20000000800 */
[----:B------:R-:W-:-:S04]  /*0b40*/  IMAD.WIDE.U32 R6, R9, R24, R2 ;  /* 0x0000001809067225 */ /* 0x000fc800078e0002 */
[----:B------:R-:W-:-:S03]  /*0b50*/  IMAD R9, R9, R25, R10 ;  /* 0x0000001909097224 */ /* 0x000fc600078e020a */
[----:B------:R-:W3:Y:S01]  /*0b60*/  LDC R18, c[0x0][0x658] ;  /* 0x00019600ff127b82 */ /* 0x000ee20000000800 */
[----:B------:R-:W-:Y:S01]  /*0b70*/  IMAD.IADD R7, R7, 0x1, R9 ;  /* 0x0000000107077824 */ /* 0x000fe200078e0209 */
[----:B0-----:R-:W-:Y:S01]  /*0b80*/  ISETP.NE.U32.AND P1, PT, R22, RZ, PT ;  /* 0x000000ff1600720c */ /* 0x001fe20003f25070 */
[----:B------:R-:W-:-:S03]  /*0b90*/  IMAD.MOV.U32 R9, RZ, RZ, -0x1 ;  /* 0xffffffffff097424 */ /* 0x000fc600078e00ff */
[----:B------:R-:W-:Y:S02]  /*0ba0*/  ISETP.NE.AND.EX P1, PT, R23, RZ, PT, P1 ;  /* 0x000000ff1700720c */ /* 0x000fe40003f25310 */
[----:B------:R-:W0:Y:S01]  /*0bb0*/  LDC R17, c[0x0][0x600] ;  /* 0x00018000ff117b82 */ /* 0x000e220000000800 */
[-CC-:B-1----:R-:W-:Y:S02]  /*0bc0*/  SHF.R.U64 R14, R6, R12.reuse, R7.reuse ;  /* 0x0000000c060e7219 */ /* 0x182fe40000001207 */
[----:B------:R-:W-:-:S05]  /*0bd0*/  SHF.R.U32.HI R7, RZ, R12, R7 ;  /* 0x0000000cff077219 */ /* 0x000fca0000011607 */
[----:B------:R-:W1:Y:S01]  /*0be0*/  LDC R21, c[0x0][0x648] ;  /* 0x00019200ff157b82 */ /* 0x000e620000000800 */
[-CC-:B--2---:R-:W-:Y:S02]  /*0bf0*/  SHF.R.U64 R27, R14, R16.reuse, R7.reuse ;  /* 0x000000100e1b7219 */ /* 0x184fe40000001207 */
[----:B------:R-:W-:-:S05]  /*0c00*/  SHF.R.U32.HI R7, RZ, R16, R7 ;  /* 0x00000010ff077219 */ /* 0x000fca0000011607 */
[----:B------:R-:W2:Y:S01]  /*0c10*/  LDC R25, c[0x0][0x638] ;  /* 0x00018e00ff197b82 */ /* 0x000ea20000000800 */
[-C--:B---3--:R-:W-:Y:S02]  /*0c20*/  SHF.L.U32 R6, R9, R18.reuse, RZ ;  /* 0x0000001209067219 */ /* 0x088fe400000006ff */
[--C-:B------:R-:W-:Y:S02]  /*0c30*/  SHF.R.U64 R16, R27, R18, R7.reuse ;  /* 0x000000121b107219 */ /* 0x100fe40000001207 */
[----:B------:R-:W-:Y:S02]  /*0c40*/  LOP3.LUT R10, RZ, R6, RZ, 0x33, !PT ;  /* 0x00000006ff0a7212 */ /* 0x000fe400078e33ff */
[----:B------:R-:W-:Y:S01]  /*0c50*/  SHF.R.U32.HI R7, RZ, R18, R7 ;  /* 0x00000012ff077219 */ /* 0x000fe20000011607 */
[----:B------:R-:W3:Y:S01]  /*0c60*/  LDC R24, c[0x0][0x610] ;  /* 0x00018400ff187b82 */ /* 0x000ee20000000800 */
[----:B------:R-:W-:Y:S01]  /*0c70*/  IMAD.MOV.U32 R6, RZ, RZ, R16 ;  /* 0x000000ffff067224 */ /* 0x000fe200078e0010 */
[----:B------:R-:W-:Y:S06]  /*0c80*/  @!P1 BRA `(.L_x_10) ;  /* 0x0000000000289947 */ /* 0x000fec0003800000 */
[----:B------:R-:W4:Y:S02]  /*0c90*/  LDC R13, c[0x0][0x64c] ;  /* 0x00019300ff0d7b82 */ /* 0x000f240000000800 */
[----:B----4-:R-:W-:-:S05]  /*0ca0*/  IADD3 R13, P1, R16, R13, RZ ;  /* 0x0000000d100d7210 */ /* 0x010fca0007f3e0ff */
        /* <DEDUP_REMOVED lines=8> */
.L_x_10:
[----:B-1----:R-:W-:Y:S01]  /*0d30*/  SHF.R.U64 R8, R6, R21, R7 ;  /* 0x0000001506087219 */ /* 0x002fe20000001207 */
[----:B0-----:R-:W-:Y:S01]  /*0d40*/  VIADD R9, R17, 0xffffffff ;  /* 0xffffffff11097836 */ /* 0x001fe20000000000 */
[----:B------:R-:W-:Y:S02]  /*0d50*/  SHF.L.U32 R6, R19, R18, RZ ;  /* 0x0000001213067219 */ /* 0x000fe400000006ff */
[----:B------:R-:W-:Y:S01]  /*0d60*/  LOP3.LUT R7, R27, R10, RZ, 0xc0, !PT ;  /* 0x0000000a1b077212 */ /* 0x000fe200078ec0ff */
[----:B------:R-:W-:Y:S01]  /*0d70*/  IMAD.MOV R10, RZ, RZ, -R8 ;  /* 0x000000ffff0a7224 */ /* 0x000fe200078e0a08 */
[----:B------:R-:W-:Y:S02]  /*0d80*/  SEL R11, R11, R20, !P4 ;  /* 0x000000140b0b7207 */ /* 0x000fe40006000000 */
[----:B------:R-:W-:Y:S01]  /*0d90*/  LOP3.LUT R9, R14, R9, RZ, 0xc0, !PT ;  /* 0x000000090e097212 */ /* 0x000fe200078ec0ff */
[----:B------:R-:W-:Y:S02]  /*0da0*/  IMAD R8, R6, R8, R7 ;  /* 0x0000000806087224 */ /* 0x000fe400078e0207 */
[----:B--2---:R-:W-:-:S02]  /*0db0*/  IMAD R6, R10, R25, R16 ;  /* 0x000000190a067224 */ /* 0x004fc400078e0210 */
[----:B---3--:R-:W-:Y:S02]  /*0dc0*/  IMAD R11, R8, R24, R11 ;  /* 0x00000018080b7224 */ /* 0x008fe400078e020b */
[----:B------:R-:W-:Y:S02]  /*0dd0*/  IMAD R6, R6, R17, R9 ;  /* 0x0000001106067224 */ /* 0x000fe400078e0209 */
[----:B------:R-:W-:-:S03]  /*0de0*/  IMAD.MOV.U32 R14, RZ, RZ, 0x1 ;  /* 0x00000001ff0e7424 */ /* 0x000fc600078e00ff */
[----:B------:R-:W-:Y:S02]  /*0df0*/  SEL R10, R6, R11, !P4 ;  /* 0x0000000b060a7207 */ /* 0x000fe40006000000 */
[----:B------:R-:W-:Y:S01]  /*0e00*/  SEL R7, R11, R6, !P4 ;  /* 0x000000060b077207 */ /* 0x000fe20006000000 */
[----:B------:R-:W-:-:S07]  /*0e10*/  IMAD.MOV.U32 R6, RZ, RZ, R26 ;  /* 0x000000ffff067224 */ /* 0x000fce00078e001a */
.L_x_8:
[----:B------:R-:W-:-:S08]  /*0e20*/  NOP ;  /* 0x0000000000007918 */ /* 0x000fd00000000000 */
[----:B------:R-:W0:Y:S02]  /*0e30*/  USETMAXREG.TRY_ALLOC.CTAPOOL UP0, 0xe8 ;  /* 0x000000e8000079c8 */ /* 0x000e240008000600 */
[----:B0-----:R-:W-:-:S13]  /*0e40*/  PLOP3.LUT P1, PT, PT, PT, UP0, 0x80, 0x0 ;  /* 0x000000000000781c */ /* 0x001fda0003f2f008 */
[----:B------:R-:W-:Y:S05]  /*0e50*/  @!P1 BRA `(.L_x_8) ;  /* 0xfffffffc00f09947 */ /* 0x000fea000383ffff */
[----:B------:R-:W-:Y:S01]  /*0e60*/  ULDC.64 UR4, c[0x0][0x598] ;  /* 0x0001660000047ab9 */ /* 0x000fe20000000a00 */
[----:B------:R-:W-:Y:S01]  /*0e70*/  ULDC.64 UR16, c[0x0][0x208] ;  /* 0x0000820000107ab9 */ /* 0x000fe20000000a00 */
[----:B------:R-:W-:-:S04]  /*0e80*/  ISETP.NE.U32.AND P1, PT, RZ, UR4, PT ;  /* 0x00000004ff007c0c */ /* 0x000fc8000bf25070 */
[----:B------:R-:W-:-:S13]  /*0e90*/  ISETP.NE.AND.EX P1, PT, RZ, UR5, PT, P1 ;  /* 0x00000005ff007c0c */ /* 0x000fda000bf25310 */
[----:B------:R-:W-:Y:S05]  /*0ea0*/  @!P1 BRA `(.L_x_11) ;  /* 0x00000000001c9947 */ /* 0x000fea0003800000 */
[----:B------:R-:W0:Y:S02]  /*0eb0*/  LDC.64 R8, c[0x0][0x598] ;  /* 0x00016600ff087b82 */ /* 0x000e240000000a00 */
[----:B0-----:R-:W2:Y:S02]  /*0ec0*/  LDG.E.64 R8, desc[UR16][R8.64] ;  /* 0x0000001008087981 */ /* 0x001ea4000c1e1b00 */
[----:B--2---:R-:W-:-:S04]  /*0ed0*/  ISETP.NE.U32.AND P1, PT, R8, RZ, PT ;  /* 0x000000ff0800720c */ /* 0x004fc80003f25070 */
[----:B------:R-:W-:-:S13]  /*0ee0*/  ISETP.NE.AND.EX P1, PT, R9, RZ, PT, P1 ;  /* 0x000000ff0900720c */ /* 0x000fda0003f25310 */
[----:B------:R-:W-:Y:S05]  /*0ef0*/  @!P1 BRA `(.L_x_11) ;  /* 0x0000000000089947 */ /* 0x000fea0003800000 */
[----:B------:R0:W5:Y:S01]  /*0f00*/  LD.E R8, desc[UR16][R8.64] ;  /* 0x0000001008087980 */ /* 0x000162000c101900 */
[----:B------:R-:W-:Y:S05]  /*0f10*/  BRA `(.L_x_12) ;  /* 0x0000000000207947 */ /* 0x000fea0003800000 */
.L_x_11:
[----:B------:R-:W-:Y:S02]  /*0f20*/  ULDC.64 UR4, c[0x0][0x588] ;  /* 0x0001620000047ab9 */ /* 0x000fe40000000a00 */
[----:B------:R-:W-:-:S04]  /*0f30*/  ISETP.NE.U32.AND P1, PT, RZ, UR4, PT ;  /* 0x00000004ff007c0c */ /* 0x000fc8000bf25070 */
[----:B------:R-:W-:-:S13]  /*0f40*/  ISETP.NE.AND.EX P1, PT, RZ, UR5, PT, P1 ;  /* 0x00000005ff007c0c */ /* 0x000fda000bf25310 */
[----:B------:R-:W-:Y:S05]  /*0f50*/  @!P1 BRA `(.L_x_13) ;  /* 0x00000000000c9947 */ /* 0x000fea0003800000 */
[----:B------:R-:W0:Y:S02]  /*0f60*/  LDC.64 R8, c[0x0][0x588] ;  /* 0x00016200ff087b82 */ /* 0x000e240000000a00 */
[----:B0-----:R1:W5:Y:S01]  /*0f70*/  LDG.E R8, desc[UR16][R8.64] ;  /* 0x0000001008087981 */ /* 0x001362000c1e1900 */
[----:B------:R-:W-:Y:S05]  /*0f80*/  BRA `(.L_x_12) ;  /* 0x0000000000047947 */ /* 0x000fea0003800000 */
.L_x_13:
[----:B------:R-:W2:Y:S02]  /*0f90*/  LDC R8, c[0x0][0x580] ;  /* 0x00016000ff087b82 */ /* 0x000ea40000000800 */
.L_x_12:
[----:B------:R-:W-:Y:S02]  /*0fa0*/  ULDC.64 UR4, c[0x0][0x5a0] ;  /* 0x0001680000047ab9 */ /* 0x000fe40000000a00 */
[----:B------:R-:W-:-:S04]  /*0fb0*/  ISETP.NE.U32.AND P1, PT, RZ, UR4, PT ;  /* 0x00000004ff007c0c */ /* 0x000fc8000bf25070 */
[----:B------:R-:W-:-:S13]  /*0fc0*/  ISETP.NE.AND.EX P1, PT, RZ, UR5, PT, P1 ;  /* 0x00000005ff007c0c */ /* 0x000fda000bf25310 */
[----:B------:R-:W-:Y:S05]  /*0fd0*/  @!P1 BRA `(.L_x_14) ;  /* 0x00000000001c9947 */ /* 0x000fea0003800000 */
[----:B------:R-:W3:Y:S02]  /*0fe0*/  LDC.64 R12, c[0x0][0x5a0] ;  /* 0x00016800ff0c7b82 */ /* 0x000ee40000000a00 */
[----:B---3--:R-:W3:Y:S02]  /*0ff0*/  LDG.E.64 R12, desc[UR16][R12.64] ;  /* 0x000000100c0c7981 */ /* 0x008ee4000c1e1b00 */
[----:B---3--:R-:W-:-:S04]  /*1000*/  ISETP.NE.U32.AND P1, PT, R12, RZ, PT ;  /* 0x000000ff0c00720c */ /* 0x008fc80003f25070 */
[----:B------:R-:W-:-:S13]  /*1010*/  ISETP.NE.AND.EX P1, PT, R13, RZ, PT, P1 ;  /* 0x000000ff0d00720c */ /* 0x000fda0003f25310 */
[----:B------:R-:W-:Y:S05]  /*1020*/  @!P1 BRA `(.L_x_14) ;  /* 0x0000000000089947 */ /* 0x000fea0003800000 */
[----:B01----:R0:W5:Y:S01]  /*1030*/  LD.E R9, desc[UR16][R12.64] ;  /* 0x000000100c097980 */ /* 0x003162000c101900 */
[----:B------:R-:W-:Y:S05]  /*1040*/  BRA `(.L_x_15) ;  /* 0x0000000000207947 */ /* 0x000fea0003800000 */
.L_x_14:
[----:B------:R-:W-:Y:S02]  /*1050*/  ULDC.64 UR4, c[0x0][0x590] ;  /* 0x0001640000047ab9 */ /* 0x000fe40000000a00 */
[----:B------:R-:W-:-:S04]  /*1060*/  ISETP.NE.U32.AND P1, PT, RZ, UR4, PT ;  /* 0x00000004ff007c0c */ /* 0x000fc8000bf25070 */
[----:B------:R-:W-:-:S13]  /*1070*/  ISETP.NE.AND.EX P1, PT, RZ, UR5, PT, P1 ;  /* 0x00000005ff007c0c */ /* 0x000fda000bf25310 */
[----:B------:R-:W-:Y:S05]  /*1080*/  @!P1 BRA `(.L_x_16) ;  /* 0x00000000000c9947 */ /* 0x000fea0003800000 */
[----:B------:R-:W0:Y:S02]  /*1090*/  LDC.64 R12, c[0x0][0x590] ;  /* 0x00016400ff0c7b82 */ /* 0x000e240000000a00 */
[----:B01----:R1:W5:Y:S01]  /*10a0*/  LDG.E R9, desc[UR16][R12.64] ;  /* 0x000000100c097981 */ /* 0x003362000c1e1900 */
[----:B------:R-:W-:Y:S05]  /*10b0*/  BRA `(.L_x_15) ;  /* 0x0000000000047947 */ /* 0x000fea0003800000 */
.L_x_16:
[----:B01----:R-:W3:Y:S02]  /*10c0*/  LDC R9, c[0x0][0x584] ;  /* 0x00016100ff097b82 */ /* 0x003ee40000000800 */
.L_x_15:
[----:B------:R-:W-:-:S13]  /*10d0*/  LOP3.LUT P1, RZ, R14, 0xff, RZ, 0xc0, !PT ;  /* 0x000000ff0eff7812 */ /* 0x000fda000782c0ff */
[----:B------:R-:W-:Y:S05]  /*10e0*/  @!P1 EXIT ;  /* 0x000000000000994d */ /* 0x000fea0003800000 */
[----:B------:R-:W-:Y:S01]  /*10f0*/  ULDC UR4, c[0x0][0x28c] ;  /* 0x0000a30000047ab9 */ /* 0x000fe20000000800 */
[----:B------:R-:W-:Y:S01]  /*1100*/  LOP3.LUT R146, R4, 0x1, RZ, 0xfc, !PT ;  /* 0x0000000104927812 */ /* 0x000fe200078efcff */
[----:B------:R-:W-:-:S04]  /*1110*/  UIADD3 UR4, UR4, 0x3f, URZ ;  /* 0x0000003f04047890 */ /* 0x000fc8000fffe03f */
[----:B------:R-:W-:-:S04]  /*1120*/  USHF.R.S32.HI UR5, URZ, 0x1f, UR4 ;  /* 0x0000001f3f057899 */ /* 0x000fc80008011404 */
[----:B------:R-:W-:-:S03]  /*1130*/  ULEA.HI UR5, UR5, UR4, URZ, 0x6 ;  /* 0x0000000405057291 */ /* 0x000fc6000f8f303f */
[----:B------:R-:W-:Y:S01]  /*1140*/  UMOV UR4, URZ ;  /* 0x0000003f00047c82 */ /* 0x000fe20008000000 */
[----:B------:R-:W-:-:S03]  /*1150*/  USHF.R.S32.HI UR9, URZ, 0x6, UR5 ;  /* 0x000000063f097899 */ /* 0x000fc60008011405 */
[----:B------:R-:W-:-:S09]  /*1160*/  UMOV UR5, URZ ;  /* 0x0000003f00057c82 */ /* 0x000fd20008000000 */
.L_x_171:
[----:B------:R-:W-:Y:S01]  /*1170*/  LOP3.LUT R11, R0, 0x80, RZ, 0xc0, !PT ;  /* 0x00000080000b7812 */ /* 0x000fe200078ec0ff */
[----:B------:R-:W4:Y:S01]  /*1180*/  S2UR UR13, SR_CgaCtaId ;  /* 0x00000000000d79c3 */ /* 0x000f220000008800 */
[----:B------:R-:W-:Y:S01]  /*1190*/  UMOV UR12, 0x400 ;  /* 0x00000400000c7882 */ /* 0x000fe20000000000 */
[----:B------:R-:W-:Y:S01]  /*11a0*/  UMOV UR6, URZ ;  /* 0x0000003f00067c82 */ /* 0x000fe20008000000 */
[----:B------:R-:W-:Y:S01]  /*11b0*/  SHF.R.U32.HI R11, RZ, 0x7, R11 ;  /* 0x00000007ff0b7819 */ /* 0x000fe2000001160b */
[----:B------:R-:W-:Y:S01]  /*11c0*/  UMOV UR7, URZ ;  /* 0x0000003f00077c82 */ /* 0x000fe20008000000 */
[----:B------:R-:W-:Y:S01]  /*11d0*/  UMOV UR18, UR5 ;  /* 0x0000000500127c82 */ /* 0x000fe20008000000 */
[----:B------:R-:W-:Y:S02]  /*11e0*/  CS2R R20, SRZ ;  /* 0x0000000000147805 */ /* 0x000fe4000001ff00 */
[----:B------:R-:W-:Y:S01]  /*11f0*/  CS2R R18, SRZ ;  /* 0x0000000000127805 */ /* 0x000fe2000001ff00 */
[----:B01---5:R-:W0:Y:S01]  /*1200*/  LDC R12, c[0x0][0x28c] ;  /* 0x0000a300ff0c7b82 */ /* 0x023e220000000800 */
[----:B------:R-:W1:Y:S01]  /*1210*/  SHFL.IDX PT, R11, R11, RZ, 0x1f ;  /* 0x00001fff0b0b7589 */ /* 0x000e6200000e0000 */
[----:B------:R-:W-:-:S02]  /*1220*/  CS2R R22, SRZ ;  /* 0x0000000000167805 */ /* 0x000fc4000001ff00 */
[----:B------:R-:W-:Y:S02]  /*1230*/  CS2R R88, SRZ ;  /* 0x0000000000587805 */ /* 0x000fe4000001ff00 */
[----:B------:R-:W-:Y:S02]  /*1240*/  CS2R R90, SRZ ;  /* 0x00000000005a7805 */ /* 0x000fe4000001ff00 */
[----:B------:R-:W-:Y:S02]  /*1250*/  CS2R R92, SRZ ;  /* 0x00000000005c7805 */ /* 0x000fe4000001ff00 */
[----:B------:R-:W-:Y:S02]  /*1260*/  CS2R R94, SRZ ;  /* 0x00000000005e7805 */ /* 0x000fe4000001ff00 */
[----:B------:R-:W-:Y:S02]  /*1270*/  CS2R R96, SRZ ;  /* 0x0000000000607805 */ /* 0x000fe4000001ff00 */
        /* <DEDUP_REMOVED lines=16> */
[----:B0-----:R-:W-:Y:S02]  /*1380*/  ISETP.GE.AND P1, PT, R12, 0x1, PT ;  /* 0x000000010c00780c */ /* 0x001fe40003f26270 */
[----:B------:R-:W-:Y:S02]  /*1390*/  CS2R R130, SRZ ;  /* 0x0000000000827805 */ /* 0x000fe4000001ff00 */
[----:B-1----:R-:W-:-:S02]  /*13a0*/  R2UR UR8, R11 ;  /* 0x000000000b0872ca */ /* 0x002fc400000e0000 */
[----:B------:R-:W-:Y:S02]  /*13b0*/  CS2R R132, SRZ ;  /* 0x0000000000847805 */ /* 0x000fe4000001ff00 */
[----:B------:R-:W-:Y:S02]  /*13c0*/  CS2R R134, SRZ ;  /* 0x0000000000867805 */ /* 0x000fe4000001ff00 */
[----:B------:R-:W-:Y:S02]  /*13d0*/  CS2R R136, SRZ ;  /* 0x0000000000887805 */ /* 0x000fe4000001ff00 */
[----:B------:R-:W-:Y:S02]  /*13e0*/  CS2R R138, SRZ ;  /* 0x00000000008a7805 */ /* 0x000fe4000001ff00 */
[----:B------:R-:W-:Y:S02]  /*13f0*/  CS2R R140, SRZ ;  /* 0x00000000008c7805 */ /* 0x000fe4000001ff00 */
[----:B------:R-:W-:-:S02]  /*1400*/  CS2R R142, SRZ ;  /* 0x00000000008e7805 */ /* 0x000fc4000001ff00 */
[----:B------:R-:W-:Y:S01]  /*1410*/  CS2R R144, SRZ ;  /* 0x0000000000907805 */ /* 0x000fe2000001ff00 */
[----:B------:R-:W-:Y:S01]  /*1420*/  IMAD.U32 R15, RZ, RZ, UR4 ;  /* 0x00000004ff0f7e24 */ /* 0x000fe2000f8e00ff */
[----:B------:R-:W-:Y:S02]  /*1430*/  CS2R R56, SRZ ;  /* 0x0000000000387805 */ /* 0x000fe4000001ff00 */
[----:B------:R-:W-:Y:S02]  /*1440*/  CS2R R58, SRZ ;  /* 0x00000000003a7805 */ /* 0x000fe4000001ff00 */
[----:B------:R-:W-:Y:S02]  /*1450*/  CS2R R60, SRZ ;  /* 0x00000000003c7805 */ /* 0x000fe4000001ff00 */
[----:B------:R-:W-:Y:S01]  /*1460*/  CS2R R62, SRZ ;  /* 0x00000000003e7805 */ /* 0x000fe2000001ff00 */
[----:B------:R-:W-:Y:S01]  /*1470*/  ULEA.HI UR10, UR8, UR8, URZ, 0x1 ;  /* 0x00000008080a7291 */ /* 0x000fe2000f8f083f */
[----:B------:R-:W-:-:S02]  /*1480*/  CS2R R64, SRZ ;  /* 0x0000000000407805 */ /* 0x000fc4000001ff00 */
[----:B------:R-:W-:Y:S02]  /*1490*/  CS2R R66, SRZ ;  /* 0x0000000000427805 */ /* 0x000fe4000001ff00 */
[----:B------:R-:W-:Y:S01]  /*14a0*/  CS2R R68, SRZ ;  /* 0x0000000000447805 */ /* 0x000fe2000001ff00 */
[----:B------:R-:W-:Y:S01]  /*14b0*/  ULOP3.LUT UR11, UR10, 0xffffe, URZ, 0xc0, !UPT ;  /* 0x000ffffe0a0b7892 */ /* 0x000fe2000f8ec03f */
[----:B------:R-:W-:Y:S01]  /*14c0*/  CS2R R70, SRZ ;  /* 0x0000000000467805 */ /* 0x000fe2000001ff00 */
[----:B----4-:R-:W-:Y:S01]  /*14d0*/  ULEA UR10, UR13, UR12, 0x18 ;  /* 0x0000000c0d0a7291 */ /* 0x010fe2000f8ec03f */
[----:B------:R-:W-:Y:S01]  /*14e0*/  CS2R R72, SRZ ;  /* 0x0000000000487805 */ /* 0x000fe2000001ff00 */
[----:B------:R-:W-:Y:S01]  /*14f0*/  UIADD3 UR11, UR8, -UR11, URZ ;  /* 0x8000000b080b7290 */ /* 0x000fe2000fffe03f */
[----:B------:R-:W-:Y:S02]  /*1500*/  CS2R R74, SRZ ;  /* 0x00000000004a7805 */ /* 0x000fe4000001ff00 */
[----:B------:R-:W-:Y:S01]  /*1510*/  CS2R R76, SRZ ;  /* 0x00000000004c7805 */ /* 0x000fe2000001ff00 */
[----:B------:R-:W-:Y:S01]  /*1520*/  UMOV UR8, URZ ;  /* 0x0000003f00087c82 */ /* 0x000fe20008000000 */
[----:B------:R-:W-:Y:S01]  /*1530*/  ULEA UR11, UR11, UR10, 0xc ;  /* 0x0000000a0b0b7291 */ /* 0x000fe2000f8e603f */
[----:B------:R-:W-:-:S02]  /*1540*/  CS2R R78, SRZ ;  /* 0x00000000004e7805 */ /* 0x000fc4000001ff00 */
[----:B------:R-:W-:Y:S02]  /*1550*/  CS2R R80, SRZ ;  /* 0x0000000000507805 */ /* 0x000fe4000001ff00 */
[----:B------:R-:W-:Y:S01]  /*1560*/  CS2R R82, SRZ ;  /* 0x0000000000527805 */ /* 0x000fe2000001ff00 */
[----:B------:R-:W-:Y:S01]  /*1570*/  UIADD3 UR11, UR11, 0x100, URZ ;  /* 0x000001000b0b7890 */ /* 0x000fe2000fffe03f */
[----:B------:R-:W-:Y:S02]  /*1580*/  CS2R R84, SRZ ;  /* 0x0000000000547805 */ /* 0x000fe4000001ff00 */
[----:B------:R-:W-:Y:S02]  /*1590*/  CS2R R86, SRZ ;  /* 0x0000000000567805 */ /* 0x000fe4000001ff00 */
[----:B------:R-:W-:Y:S01]  /*15a0*/  CS2R R24, SRZ ;  /* 0x0000000000187805 */ /* 0x000fe2000001ff00 */
[----:B------:R-:W-:Y:S01]  /*15b0*/  USHF.R.U32.HI UR11, URZ, 0x4, UR11 ;  /* 0x000000043f0b7899 */ /* 0x000fe2000801160b */
[----:B------:R-:W-:-:S02]  /*15c0*/  CS2R R26, SRZ ;  /* 0x00000000001a7805 */ /* 0x000fc4000001ff00 */
[----:B------:R-:W-:Y:S02]  /*15d0*/  CS2R R28, SRZ ;  /* 0x00000000001c7805 */ /* 0x000fe4000001ff00 */
[----:B------:R-:W-:Y:S01]  /*15e0*/  CS2R R30, SRZ ;  /* 0x00000000001e7805 */ /* 0x000fe2000001ff00 */
[----:B------:R-:W-:Y:S01]  /*15f0*/  ULOP3.LUT UR11, UR11, 0x3fff, URZ, 0xc0, !UPT ;  /* 0x00003fff0b0b7892 */ /* 0x000fe2000f8ec03f */
        /* <DEDUP_REMOVED lines=11> */
[----:B------:R-:W-:Y:S01]  /*16b0*/  CS2R R54, SRZ ;  /* 0x0000000000367805 */ /* 0x000fe2000001ff00 */
[----:B--2---:R-:W-:Y:S06]  /*16c0*/  @!P1 BRA `(.L_x_17) ;  /* 0x0000000800549947 */ /* 0x004fec0003800000 */
[----:B------:R-:W-:-:S13]  /*16d0*/  ISETP.NE.AND P2, PT, R146, 0x3, PT ;  /* 0x000000039200780c */ /* 0x000fda0003f45270 */
[----:B------:R-:W-:Y:S05]  /*16e0*/  @!P2 BRA `(.L_x_18) ;  /* 0x000000000004a947 */ /* 0x000fea0003800000 */
[----:B------:R-:W-:Y:S01]  /*16f0*/  BPT.TRAP 0x1 ;  /* 0x000000040000795c */ /* 0x000fe20000300000 */
.L_x_18:
[----:B------:R-:W-:Y:S01]  /*1700*/  ULEA UR6, UR5, UR10, 0x3 ;  /* 0x0000000a05067291 */ /* 0x000fe2000f8e183f */
[----:B------:R-:W-:-:S05]  /*1710*/  IMAD.U32 R11, RZ, RZ, UR4 ;  /* 0x00000004ff0b7e24 */ /* 0x000fca000f8e00ff */
[----:B------:R-:W-:-:S04]  /*1720*/  SHF.L.U32 R11, R11, 0x1f, RZ ;  /* 0x0000001f0b0b7819 */ /* 0x000fc800000006ff */
[----:B------:R0:W1:Y:S01]  /*1730*/  SYNCS.PHASECHK.TRANS64.TRYWAIT P1, [UR6], R11 ;  /* 0x0000000bff0075a7 */ /* 0x0000620008020146 */
[----:B------:R-:W-:Y:S05]  /*1740*/  @!P2 BRA `(.L_x_19) ;  /* 0x000000000004a947 */ /* 0x000fea0003800000 */
[----:B------:R-:W-:Y:S01]  /*1750*/  BPT.TRAP 0x1 ;  /* 0x000000040000795c */ /* 0x000fe20000300000 */
.L_x_19:
[----:B-1----:R-:W-:Y:S05]  /*1760*/  @P1 BRA `(.L_x_20) ;  /* 0x0000000000081947 */ /* 0x002fea0003800000 */
[----:B------:R-:W1:Y:S02]  /*1770*/  SYNCS.PHASECHK.TRANS64.TRYWAIT P1, [UR6], R11 ;  /* 0x0000000bff0075a7 */ /* 0x000e640008020146 */
[----:B-1----:R-:W-:Y:S05]  /*1780*/  @!P1 BRA `(.L_x_21) ;  /* 0x0000007c00b89947 */ /* 0x002fea0003800000 */
.L_x_20:
[----:B------:R-:W-:Y:S01]  /*1790*/  UIADD3 UR6, UR10, 0x14100, URZ ;  /* 0x000141000a067890 */ /* 0x000fe2000fffe03f */
[----:B------:R-:W-:Y:S01]  /*17a0*/  WARPGROUP.ARRIVE ;  /* 0x00000000000079c5 */ /* 0x000fe20000000000 */
[----:B------:R-:W-:Y:S01]  /*17b0*/  ULOP3.LUT UR8, UR11, 0x10000, URZ, 0xfc, !UPT ;  /* 0x000100000b087892 */ /* 0x000fe2000f8efc3f */
[----:B------:R-:W-:Y:S01]  /*17c0*/  CS2R R20, SRZ ;  /* 0x0000000000147805 */ /* 0x000fe2000001ff00 */
[----:B------:R-:W-:Y:S01]  /*17d0*/  USHF.R.U32.HI UR6, URZ, 0x4, UR6 ;  /* 0x000000043f067899 */ /* 0x000fe20008011606 */
[----:B------:R-:W-:Y:S01]  /*17e0*/  CS2R R18, SRZ ;  /* 0x0000000000127805 */ /* 0x000fe2000001ff00 */
[----:B------:R-:W-:Y:S01]  /*17f0*/  ULEA UR8, UR5, UR8, 0xa ;  /* 0x0000000805087291 */ /* 0x000fe2000f8e503f */
[----:B------:R-:W-:Y:S01]  /*1800*/  CS2R R22, SRZ ;  /* 0x0000000000167805 */ /* 0x000fe2000001ff00 */
[----:B------:R-:W-:Y:S01]  /*1810*/  ULOP3.LUT UR6, UR6, 0x3fff, URZ, 0xc0, !UPT ;  /* 0x00003fff06067892 */ /* 0x000fe2000f8ec03f */
[----:B------:R-:W-:Y:S01]  /*1820*/  CS2R R88, SRZ ;  /* 0x0000000000587805 */ /* 0x000fe2000001ff00 */
[----:B------:R-:W-:Y:S01]  /*1830*/  UMOV UR13, 0x80000020 ;  /* 0x80000020000d7882 */ /* 0x000fe20000000000 */
[----:B------:R-:W-:Y:S01]  /*1840*/  UMOV UR15, 0x80000020 ;  /* 0x80000020000f7882 */ /* 0x000fe20000000000 */
[----:B------:R-:W-:Y:S01]  /*1850*/  ULOP3.LUT UR6, UR6, 0x10000, URZ, 0xfc, !UPT ;  /* 0x0001000006067892 */ /* 0x000fe2000f8efc3f */
[----:B------:R-:W-:Y:S01]  /*1860*/  CS2R R90, SRZ ;  /* 0x00000000005a7805 */ /* 0x000fe2000001ff00 */
[----:B------:R-:W-:Y:S01]  /*1870*/  UMOV UR12, UR8 ;  /* 0x00000008000c7c82 */ /* 0x000fe20008000000 */
[----:B------:R-:W-:Y:S01]  /*1880*/  CS2R R92, SRZ ;  /* 0x00000000005c7805 */ /* 0x000fe2000001ff00 */
[----:B------:R-:W-:Y:S01]  /*1890*/  ULEA UR7, UR5, UR6, 0x8 ;  /* 0x0000000605077291 */ /* 0x000fe2000f8e403f */
[----:B------:R-:W-:Y:S01]  /*18a0*/  CS2R R94, SRZ ;  /* 0x00000000005e7805 */ /* 0x000fe2000001ff00 */
[----:B------:R-:W-:Y:S01]  /*18b0*/  UIADD3 UR6, UR8, 0x200, URZ ;  /* 0x0000020008067890 */ /* 0x000fe2000fffe03f */
[----:B------:R-:W-:-:S02]  /*18c0*/  CS2R R96, SRZ ;  /* 0x0000000000607805 */ /* 0x000fc4000001ff00 */
[----:B------:R-:W-:Y:S02]  /*18d0*/  CS2R R98, SRZ ;  /* 0x0000000000627805 */ /* 0x000fe4000001ff00 */
[----:B------:R-:W-:Y:S02]  /*18e0*/  CS2R R100, SRZ ;  /* 0x0000000000647805 */ /* 0x000fe4000001ff00 */
[----:B------:R-:W-:Y:S01]  /*18f0*/  CS2R R102, SRZ ;  /* 0x0000000000667805 */ /* 0x000fe2000001ff00 */
[----:B------:R-:W-:Y:S01]  /*1900*/  UMOV UR14, UR7 ;  /* 0x00000007000e7c82 */ /* 0x000fe20008000000 */
[----:B------:R-:W-:Y:S01]  /*1910*/  CS2R R104, SRZ ;  /* 0x0000000000687805 */ /* 0x000fe2000001ff00 */
[----:B------:R-:W-:Y:S01]  /*1920*/  QGMMA.64x64x32.F32.E5M2.E5M2 R56, gdesc[UR12], RZ, !UPT ;  /* 0x00e000000c3879f3 */ /* 0x000fe2000c7038ff */
[----:B------:R-:W-:Y:S01]  /*1930*/  UMOV UR12, UR6 ;  /* 0x00000006000c7c82 */ /* 0x000fe20008000000 */
[----:B------:R-:W-:Y:S01]  /*1940*/  UMOV UR13, 0x80000020 ;  /* 0x80000020000d7882 */ /* 0x000fe20000000000 */
[----:B------:R-:W-:Y:S01]  /*1950*/  UMOV UR6, 0x2 ;  /* 0x0000000200067882 */ /* 0x000fe20000000000 */
[----:B------:R-:W-:Y:S01]  /*1960*/  QGMMA.64x64x32.F32.E5M2.E5M2 R24, gdesc[UR12], RZ, !UPT ;  /* 0x00e000000c1879f3 */ /* 0x000fe2000c7038ff */
[----:B------:R-:W-:Y:S01]  /*1970*/  UIADD3 UR14, UR7, 0x2, URZ ;  /* 0x00000002070e7890 */ /* 0x000fe2000fffe03f */
[----:B------:R-:W-:Y:S01]  /*1980*/  CS2R R106, SRZ ;  /* 0x00000000006a7805 */ /* 0x000fe2000001ff00 */
[----:B------:R-:W-:Y:S01]  /*1990*/  UIADD3 UR12, UR8, 0x2, URZ ;  /* 0x00000002080c7890 */ /* 0x000fe2000fffe03f */
[----:B------:R-:W-:Y:S01]  /*19a0*/  CS2R R108, SRZ ;  /* 0x00000000006c7805 */ /* 0x000fe2000001ff00 */
[----:B------:R-:W-:Y:S01]  /*19b0*/  ULDC UR7, c[0x0][0x50c] ;  /* 0x0001430000077ab9 */ /* 0x000fe20000000800 */
[----:B------:R-:W-:Y:S01]  /*19c0*/  UIADD3 UR8, UR8, 0x202, URZ ;  /* 0x0000020208087890 */ /* 0x000fe2000fffe03f */
[----:B------:R-:W-:Y:S01]  /*19d0*/  CS2R R110, SRZ ;  /* 0x00000000006e7805 */ /* 0x000fe2000001ff00 */
[----:B------:R-:W-:Y:S01]  /*19e0*/  UISETP.NE.AND UP0, UPT, UR7, 0x2, UPT ;  /* 0x000000020700788c */ /* 0x000fe2000bf05270 */
[----:B------:R-:W-:Y:S01]  /*19f0*/  CS2R R112, SRZ ;  /* 0x0000000000707805 */ /* 0x000fe2000001ff00 */
[----:B------:R-:W-:Y:S01]  /*1a00*/  UMOV UR13, 0x80000020 ;  /* 0x80000020000d7882 */ /* 0x000fe20000000000 */
[----:B------:R-:W-:Y:S01]  /*1a10*/  UMOV UR15, 0x80000020 ;  /* 0x80000020000f7882 */ /* 0x000fe20000000000 */
[----:B------:R-:W-:Y:S01]  /*1a20*/  USEL UR7, URZ, 0x1, UP0 ;  /* 0x000000013f077887 */ /* 0x000fe20008000000 */
[----:B------:R-:W-:-:S02]  /*1a30*/  CS2R R114, SRZ ;  /* 0x0000000000727805 */ /* 0x000fc4000001ff00 */
[----:B------:R-:W-:Y:S02]  /*1a40*/  CS2R R116, SRZ ;  /* 0x0000000000747805 */ /* 0x000fe4000001ff00 */
[----:B------:R-:W-:Y:S02]  /*1a50*/  CS2R R118, SRZ ;  /* 0x0000000000767805 */ /* 0x000fe4000001ff00 */
[----:B------:R-:W-:Y:S02]  /*1a60*/  CS2R R120, SRZ ;  /* 0x0000000000787805 */ /* 0x000fe4000001ff00 */
[----:B------:R-:W-:Y:S02]  /*1a70*/  CS2R R122, SRZ ;  /* 0x00000000007a7805 */ /* 0x000fe4000001ff00 */
[----:B------:R-:W-:Y:S02]  /*1a80*/  ISETP.NE.AND P1, PT, RZ, UR7, PT ;  /* 0x00000007ff007c0c */ /* 0x000fe4000bf25270 */
        /* <DEDUP_REMOVED lines=10> */
[----:B------:R-:W-:Y:S01]  /*1b30*/  CS2R R144, SRZ ;  /* 0x0000000000907805 */ /* 0x000fe2000001ff00 */
[----:B------:R-:W-:Y:S01]  /*1b40*/  QGMMA.64x64x32.F32.E5M2.E5M2 R56, gdesc[UR12], R56 ;  /* 0x00e000000c3879f3 */ /* 0x000fe20008703838 */
[----:B------:R-:W-:Y:S01]  /*1b50*/  UMOV UR12, UR8 ;  /* 0x00000008000c7c82 */ /* 0x000fe20008000000 */
[----:B------:R-:W-:Y:S02]  /*1b60*/  UMOV UR13, 0x80000020 ;  /* 0x80000020000d7882 */ /* 0x000fe40000000000 */
[----:B------:R-:W-:Y:S01]  /*1b70*/  QGMMA.64x64x32.F32.E5M2.E5M2 R24, gdesc[UR12], R24, gsb0 ;  /* 0x00e000000c1879f3 */ /* 0x000fe20008003818 */
[----:B------:R-:W-:Y:S05]  /*1b80*/  @!P1 BRA `(.L_x_22) ;  /* 0x0000000400089947 */ /* 0x000fea0003800000 */
[----:B------:R-:W-:Y:S02]  /*1b90*/  WARPGROUP.DEPBAR.LE gsb0, 0x0 ;  /* 0x00008000000079c5 */ /* 0x000fe40000010000 */
[----:B------:R-:W-:-:S01]  /*1ba0*/  FADD R145, RZ, R56 ;  /* 0x00000038ff917221 */ /* 0x000fc20000000000 */
[----:B------:R-:W-:Y:S01]  /*1bb0*/  FADD R144, RZ, R57 ;  /* 0x00000039ff907221 */ /* 0x000fe20000000000 */
        /* <DEDUP_REMOVED lines=62> */
[----:B------:R-:W-:-:S06]  /*1fa0*/  UMOV UR6, URZ ;  /* 0x0000003f00067c82 */ /* 0x000fcc0008000000 */
.L_x_22:
[----:B------:R-:W-:-:S04]  /*1fb0*/  UIADD3 UR18, UR5, 0x1, URZ ;  /* 0x0000000105127890 */ /* 0x000fc8000fffe03f */
[----:B------:R-:W-:-:S04]  /*1fc0*/  UISETP.NE.AND UP0, UPT, UR18, 0x5, UPT ;  /* 0x000000051200788c */ /* 0x000fc8000bf05270 */
[----:B------:R-:W-:Y:S02]  /*1fd0*/  USEL UR8, URZ, 0x1, UP0 ;  /* 0x000000013f087887 */ /* 0x000fe40008000000 */
[----:B------:R-:W-:Y:S02]  /*1fe0*/  USEL UR18, UR18, URZ, UP0 ;  /* 0x0000003f12127287 */ /* 0x000fe40008000000 */
[----:B------:R-:W-:-:S06]  /*1ff0*/  ULOP3.LUT UR8, UR4, UR8, URZ, 0x3c, !UPT ;  /* 0x0000000804087292 */ /* 0x000fcc000f8e3c3f */
[----:B------:R-:W-:Y:S01]  /*2000*/  IMAD.U32 R15, RZ, RZ, UR8 ;  /* 0x00000008ff0f7e24 */ /* 0x000fe2000f8e00ff */
[----:B------:R-:W-:-:S06]  /*2010*/  UMOV UR8, 0x1 ;  /* 0x0000000100087882 */ /* 0x000fcc0000000000 */
.L_x_17:
[----:B------:R-:W-:-:S04]  /*2020*/  UISETP.LT.AND UP0, UPT, UR9, 0x1, UPT ;  /* 0x000000010900788c */ /* 0x000fc8000bf01270 */
[----:B------:R-:W-:-:S04]  /*2030*/  USEL UR12, UR9, 0x1, UP0 ;  /* 0x00000001090c7887 */ /* 0x000fc80008000000 */
[----:B------:R-:W-:-:S04]  /*2040*/  UIADD3 UR12, UR9, -UR12, URZ ;  /* 0x8000000c090c7290 */ /* 0x000fc8000fffe03f */
[----:B------:R-:W-:-:S06]  /*2050*/  UISETP.GE.AND UP0, UPT, UR12, 0x1, UPT ;  /* 0x000000010c00788c */ /* 0x000fcc000bf06270 */
[----:B------:R-:W-:-:S13]  /*2060*/  PLOP3.LUT P1, PT, PT, PT, UP0, 0x80, 0x0 ;  /* 0x000000000000781c */ /* 0x000fda0003f2f008 */
[----:B------:R-:W-:Y:S05]  /*2070*/  @!P1 BRA `(.L_x_23) ;  /* 0x00000008002c9947 */ /* 0x000fea0003800000 */
[----:B01----:R-:W-:Y:S01]  /*2080*/  IMAD.U32 R11, RZ, RZ, UR12 ;  /* 0x0000000cff0b7e24 */ /* 0x003fe2000f8e00ff */
[----:B------:R-:W-:Y:S01]  /*2090*/  ULDC UR20, c[0x0][0x50c] ;  /* 0x0001430000147ab9 */ /* 0x000fe20000000800 */
[----:B------:R-:W-:-:S07]  /*20a0*/  IMAD.U32 R12, RZ, RZ, UR5 ;  /* 0x00000005ff0c7e24 */ /* 0x000fce000f8e00ff */
.L_x_31:
[----:B------:R-:W-:-:S13]  /*20b0*/  ISETP.NE.AND P2, PT, R146, 0x3, PT ;  /* 0x000000039200780c */ /* 0x000fda0003f45270 */
[----:B0-----:R-:W-:Y:S05]  /*20c0*/  @!P2 BRA `(.L_x_24) ;  /* 0x000000000004a947 */ /* 0x001fea0003800000 */
[----:B------:R-:W-:Y:S01]  /*20d0*/  BPT.TRAP 0x1 ;  /* 0x000000040000795c */ /* 0x000fe20000300000 */
.L_x_24:
[----:B------:R-:W0:Y:S01]  /*20e0*/  S2UR UR12, SR_CgaCtaId ;  /* 0x00000000000c79c3 */ /* 0x000e220000008800 */
[----:B------:R-:W-:Y:S01]  /*20f0*/  UMOV UR10, 0x400 ;  /* 0x00000400000a7882 */ /* 0x000fe20000000000 */
[----:B------:R-:W-:Y:S01]  /*2100*/  SHF.L.U32 R13, R15, 0x1f, RZ ;  /* 0x0000001f0f0d7819 */ /* 0x000fe200000006ff */
[----:B0-----:R-:W-:-:S04]  /*2110*/  ULEA UR10, UR12, UR10, 0x18 ;  /* 0x0000000a0c0a7291 */ /* 0x001fc8000f8ec03f */
[----:B------:R-:W-:-:S09]  /*2120*/  ULEA UR12, UR18, UR10, 0x3 ;  /* 0x0000000a120c7291 */ /* 0x000fd2000f8e183f */
[----:B------:R0:W1:Y:S01]  /*2130*/  SYNCS.PHASECHK.TRANS64.TRYWAIT P1, [UR12], R13 ;  /* 0x0000000dff0075a7 */ /* 0x000062000802014c */
[----:B------:R-:W-:Y:S05]  /*2140*/  @!P2 BRA `(.L_x_25) ;  /* 0x000000000004a947 */ /* 0x000fea0003800000 */
[----:B------:R-:W-:Y:S01]  /*2150*/  BPT.TRAP 0x1 ;  /* 0x000000040000795c */ /* 0x000fe20000300000 */
.L_x_25:
[----:B-1----:R-:W-:Y:S05]  /*2160*/  @P1 BRA `(.L_x_26) ;  /* 0x0000000000081947 */ /* 0x002fea0003800000 */
[----:B------:R-:W1:Y:S02]  /*2170*/  SYNCS.PHASECHK.TRANS64.TRYWAIT P1, [UR12], R13 ;  /* 0x0000000dff0075a7 */ /* 0x000e64000802014c */
[----:B-1----:R-:W-:Y:S05]  /*2180*/  @!P1 BRA `(.L_x_27) ;  /* 0x0000007400509947 */ /* 0x002fea0003800000 */
.L_x_26:
[----:B------:R-:W-:Y:S01]  /*2190*/  UIADD3 UR12, UR10, 0x14100, URZ ;  /* 0x000141000a0c7890 */ /* 0x000fe2000fffe03f */
[----:B------:R-:W-:Y:S01]  /*21a0*/  WARPGROUP.ARRIVE ;  /* 0x00000000000079c5 */ /* 0x000fe20000000000 */
[----:B------:R-:W-:Y:S02]  /*21b0*/  UISETP.NE.AND UP0, UPT, UR7, URZ, UPT ;  /* 0x0000003f0700728c */ /* 0x000fe4000bf05270 */
[----:B------:R-:W-:Y:S02]  /*21c0*/  USHF.R.U32.HI UR12, URZ, 0x4, UR12 ;  /* 0x000000043f0c7899 */ /* 0x000fe4000801160c */
[----:B------:R-:W-:Y:S02]  /*21d0*/  USEL UR8, UR8, URZ, !UP0 ;  /* 0x0000003f08087287 */ /* 0x000fe4000c000000 */
[----:B------:R-:W-:Y:S02]  /*21e0*/  ULOP3.LUT UR12, UR12, 0x3fff, URZ, 0xc0, !UPT ;  /* 0x00003fff0c0c7892 */ /* 0x000fe4000f8ec03f */
[----:B------:R-:W-:-:S02]  /*21f0*/  ULOP3.LUT UR7, UR11, 0x10000, URZ, 0xfc, !UPT ;  /* 0x000100000b077892 */ /* 0x000fc4000f8efc3f */
[----:B------:R-:W-:Y:S02]  /*2200*/  ULOP3.LUT UR12, UR12, 0x10000, URZ, 0xfc, !UPT ;  /* 0x000100000c0c7892 */ /* 0x000fe4000f8efc3f */
[----:B------:R-:W-:Y:S02]  /*2210*/  UISETP.NE.U32.AND UP0, UPT, UR8, URZ, UPT ;  /* 0x0000003f0800728c */ /* 0x000fe4000bf05070 */
[----:B------:R-:W-:Y:S02]  /*2220*/  ULEA UR8, UR18, UR7, 0xa ;  /* 0x0000000712087291 */ /* 0x000fe4000f8e503f */
[----:B------:R-:W-:Y:S02]  /*2230*/  ULEA UR7, UR18, UR12, 0x8 ;  /* 0x0000000c12077291 */ /* 0x000fe4000f8e403f */
[----:B------:R-:W-:Y:S01]  /*2240*/  UIADD3 UR19, UR8, 0x200, URZ ;  /* 0x0000020008137890 */ /* 0x000fe2000fffe03f */
[----:B------:R-:W-:Y:S02]  /*2250*/  UMOV UR13, 0x80000020 ;  /* 0x80000020000d7882 */ /* 0x000fe40000000000 */
[----:B------:R-:W-:Y:S01]  /*2260*/  UMOV UR12, UR8 ;  /* 0x00000008000c7c82 */ /* 0x000fe20008000000 */
[----:B------:R-:W-:Y:S01]  /*2270*/  UMOV UR15, 0x80000020 ;  /* 0x80000020000f7882 */ /* 0x000fe20000000000 */
[----:B------:R-:W-:Y:S01]  /*2280*/  UMOV UR14, UR7 ;  /* 0x00000007000e7c82 */ /* 0x000fe20008000000 */
[----:B------:R-:W-:Y:S01]  /*2290*/  UIADD3 UR6, UR6, 0x2, URZ ;  /* 0x0000000206067890 */ /* 0x000fe2000fffe03f */
[----:B------:R-:W-:Y:S01]  /*22a0*/  QGMMA.64x64x32.F32.E5M2.E5M2 R56, gdesc[UR12], R56, UP0 ;  /* 0x00e000000c3879f3 */ /* 0x000fe2000bf03838 */
[----:B------:R-:W-:Y:S01]  /*22b0*/  UMOV UR12, UR19 ;  /* 0x00000013000c7c82 */ /* 0x000fe20008000000 */
[----:B------:R-:W-:-:S02]  /*22c0*/  UMOV UR13, 0x80000020 ;  /* 0x80000020000d7882 */ /* 0x000fc40000000000 */
[----:B------:R-:W-:Y:S01]  /*22d0*/  QGMMA.64x64x32.F32.E5M2.E5M2 R24, gdesc[UR12], R24, UP0 ;  /* 0x00e000000c1879f3 */ /* 0x000fe2000bf03818 */
[----:B------:R-:W-:Y:S02]  /*22e0*/  UIADD3 UR12, UR8, 0x2, URZ ;  /* 0x00000002080c7890 */ /* 0x000fe4000fffe03f */
[----:B------:R-:W-:Y:S02]  /*22f0*/  UIADD3 UR14, UR7, 0x2, URZ ;  /* 0x00000002070e7890 */ /* 0x000fe4000fffe03f */
[----:B------:R-:W-:Y:S01]  /*2300*/  UIADD3 UR8, UR8, 0x202, URZ ;  /* 0x0000020208087890 */ /* 0x000fe2000fffe03f */
[----:B------:R-:W-:Y:S01]  /*2310*/  UMOV UR13, 0x80000020 ;  /* 0x80000020000d7882 */ /* 0x000fe20000000000 */
[----:B------:R-:W-:Y:S01]  /*2320*/  UMOV UR15, 0x80000020 ;  /* 0x80000020000f7882 */ /* 0x000fe20000000000 */
[----:B------:R-:W-:-:S04]  /*2330*/  UISETP.NE.AND UP0, UPT, UR6, UR20, UPT ;  /* 0x000000140600728c */ /* 0x000fc8000bf05270 */
[----:B------:R-:W-:-:S06]  /*2340*/  USEL UR7, URZ, 0x1, UP0 ;  /* 0x000000013f077887 */ /* 0x000fcc0008000000 */
[----:B------:R-:W-:Y:S01]  /*2350*/  ISETP.NE.AND P1, PT, RZ, UR7, PT ;  /* 0x00000007ff007c0c */ /* 0x000fe2000bf25270 */
[----:B------:R-:W-:Y:S01]  /*2360*/  QGMMA.64x64x32.F32.E5M2.E5M2 R56, gdesc[UR12], R56 ;  /* 0x00e000000c3879f3 */ /* 0x000fe20008703838 */
[----:B------:R-:W-:Y:S01]  /*2370*/  UMOV UR12, UR8 ;  /* 0x00000008000c7c82 */ /* 0x000fe20008000000 */
[----:B------:R-:W-:Y:S02]  /*2380*/  UMOV UR13, 0x80000020 ;  /* 0x80000020000d7882 */ /* 0x000fe40000000000 */
[----:B------:R-:W-:Y:S03]  /*2390*/  QGMMA.64x64x32.F32.E5M2.E5M2 R24, gdesc[UR12], R24, gsb0 ;  /* 0x00e000000c1879f3 */ /* 0x000fe60008003818 */
[----:B------:R-:W-:-:S05]  /*23a0*/  WARPGROUP.DEPBAR.LE gsb0, 0x1 ;  /* 0x00008000000079c5 */ /* 0x000fca0000010100 */
[----:B------:R-:W-:Y:S05]  /*23b0*/  @!P1 BRA `(.L_x_28) ;  /* 0x0000000400089947 */ /* 0x000fea0003800000 */
[----:B------:R-:W-:Y:S02]  /*23c0*/  WARPGROUP.DEPBAR.LE gsb0, 0x0 ;  /* 0x00008000000079c5 */ /* 0x000fe40000010000 */
[----:B------:R-:W-:-:S01]  /*23d0*/  FADD R145, R56, R145 ;  /* 0x0000009138917221 */ /* 0x000fc20000000000 */
[----:B------:R-:W-:Y:S01]  /*23e0*/  FADD R144, R57, R144 ;  /* 0x0000009039907221 */ /* 0x000fe20000000000 */
        /* <DEDUP_REMOVED lines=62> */
[----:B------:R-:W-:-:S06]  /*27d0*/  UMOV UR6, URZ ;  /* 0x0000003f00067c82 */ /* 0x000fcc0008000000 */
.L_x_28:
[----:B------:R-:W-:Y:S05]  /*27e0*/  @!P2 BRA `(.L_x_29) ;  /* 0x000000000004a947 */ /* 0x000fea0003800000 */
[----:B------:R-:W-:Y:S01]  /*27f0*/  BPT.TRAP 0x1 ;  /* 0x000000040000795c */ /* 0x000fe20000300000 */
.L_x_29:
[----:B01----:R-:W-:Y:S02]  /*2800*/  @P0 LEA R13, R12, UR10, 0x3 ;  /* 0x0000000a0c0d0c11 */ /* 0x003fe4000f8e18ff */
[----:B------:R-:W-:-:S03]  /*2810*/  ISETP.GT.U32.AND P1, PT, R4, 0x1, PT ;  /* 0x000000010400780c */ /* 0x000fc60003f24070 */
[----:B------:R-:W-:-:S05]  /*2820*/  @P0 VIADD R14, R13, 0x28 ;  /* 0x000000280d0e0836 */ /* 0x000fca0000000000 */
[----:B------:R-:W-:-:S04]  /*2830*/  @P0 PRMT R14, R5, 0x654, R14 ;  /* 0x00000654050e0816 */ /* 0x000fc8000000000e */
[----:B------:R0:W-:Y:S01]  /*2840*/  @P0 SYNCS.ARRIVE.TRANS64.RED.A1T0 RZ, [R14+URZ], RZ ;  /* 0x000000ff0eff09a7 */ /* 0x0001e2000810043f */
[----:B------:R-:W-:Y:S05]  /*2850*/  @P1 BRA `(.L_x_30) ;  /* 0x0000000000041947 */ /* 0x000fea0003800000 */
[----:B------:R-:W-:Y:S01]  /*2860*/  BPT.TRAP 0x1 ;  /* 0x000000040000795c */ /* 0x000fe20000300000 */
.L_x_30:
[----:B------:R-:W-:Y:S01]  /*2870*/  UIADD3 UR18, UR18, 0x1, URZ ;  /* 0x0000000112127890 */ /* 0x000fe2000fffe03f */
[C---:B------:R-:W-:Y:S01]  /*2880*/  ISETP.GT.AND P2, PT, R11.reuse, 0x1, PT ;  /* 0x000000010b00780c */ /* 0x040fe20003f44270 */
[----:B------:R-:W-:Y:S02]  /*2890*/  VIADD R12, R12, 0x1 ;  /* 0x000000010c0c7836 */ /* 0x000fe40000000000 */
[----:B------:R-:W-:Y:S01]  /*28a0*/  UISETP.NE.AND UP0, UPT, UR18, 0x5, UPT ;  /* 0x000000051200788c */ /* 0x000fe2000bf05270 */
[----:B------:R-:W-:Y:S02]  /*28b0*/  VIADD R11, R11, 0xffffffff ;  /* 0xffffffff0b0b7836 */ /* 0x000fe40000000000 */
[C---:B------:R-:W-:Y:S01]  /*28c0*/  ISETP.NE.AND P1, PT, R12.reuse, 0x5, PT ;  /* 0x000000050c00780c */ /* 0x040fe20003f25270 */
[----:B------:R-:W-:Y:S02]  /*28d0*/  USEL UR8, URZ, 0x1, UP0 ;  /* 0x000000013f087887 */ /* 0x000fe40008000000 */
[----:B------:R-:W-:Y:S01]  /*28e0*/  USEL UR18, UR18, URZ, UP0 ;  /* 0x0000003f12127287 */ /* 0x000fe20008000000 */
[----:B------:R-:W-:-:S03]  /*28f0*/  SEL R12, R12, RZ, P1 ;  /* 0x000000ff0c0c7207 */ /* 0x000fc60000800000 */
[----:B------:R-:W-:Y:S01]  /*2900*/  LOP3.LUT R15, R15, UR8, RZ, 0x3c, !PT ;  /* 0x000000080f0f7c12 */ /* 0x000fe2000f8e3cff */
[----:B------:R-:W-:Y:S01]  /*2910*/  UMOV UR8, 0x1 ;  /* 0x0000000100087882 */ /* 0x000fe20000000000 */
[----:B------:R-:W-:Y:S06]  /*2920*/  @P2 BRA `(.L_x_31) ;  /* 0xfffffff400e02947 */ /* 0x000fec000383ffff */
.L_x_23:
[----:B------:R-:W-:Y:S01]  /*2930*/  UISETP.NE.AND UP0, UPT, UR6, URZ, UPT ;  /* 0x0000003f0600728c */ /* 0x000fe2000bf05270 */
[----:B01----:R-:W0:Y:S03]  /*2940*/  LDC R11, c[0x0][0x28c] ;  /* 0x0000a300ff0b7b82 */ /* 0x003e260000000800 */
[----:B------:R-:W-:-:S06]  /*2950*/  USEL UR6, URZ, 0x1, !UP0 ;  /* 0x000000013f067887 */ /* 0x000fcc000c000000 */
[----:B------:R-:W-:Y:S02]  /*2960*/  ISETP.NE.AND P1, PT, RZ, UR6, PT ;  /* 0x00000006ff007c0c */ /* 0x000fe4000bf25270 */
[----:B0-----:R-:W-:-:S11]  /*2970*/  ISETP.GE.AND P2, PT, R11, 0x1, PT ;  /* 0x000000010b00780c */ /* 0x001fd60003f46270 */
[----:B------:R-:W-:Y:S05]  /*2980*/  @!P1 BRA `(.L_x_32) ;  /* 0x0000000400049947 */ /* 0x000fea0003800000 */
[----:B------:R-:W-:Y:S02]  /*2990*/  WARPGROUP.DEPBAR.LE gsb0, 0x0 ;  /* 0x00008000000079c5 */ /* 0x000fe40000010000 */
[----:B------:R-:W-:Y:S01]  /*29a0*/  FADD R145, R56, R145 ;  /* 0x0000009138917221 */ /* 0x000fe20000000000 */
        /* <DEDUP_REMOVED lines=62> */
[----:B------:R-:W-:-:S07]  /*2d90*/  FADD R20, R20, R55 ;  /* 0x0000003714147221 */ /* 0x000fce0000000000 */
.L_x_32:
[----:B------:R-:W-:Y:S02]  /*2da0*/  WARPGROUP.DEPBAR.LE gsb0, 0x0 ;  /* 0x00008000000079c5 */ /* 0x000fe40000010000 */
[----:B------:R-:W-:Y:S05]  /*2db0*/  @!P2 BRA `(.L_x_33) ;  /* 0x000000000050a947 */ /* 0x000fea0003800000 */
[----:B------:R-:W-:-:S13]  /*2dc0*/  ISETP.NE.AND P1, PT, R146, 0x3, PT ;  /* 0x000000039200780c */ /* 0x000fda0003f25270 */
[----:B------:R-:W-:Y:S05]  /*2dd0*/  @!P1 BRA `(.L_x_34) ;  /* 0x0000000000049947 */ /* 0x000fea0003800000 */
[----:B------:R-:W-:Y:S01]  /*2de0*/  BPT.TRAP 0x1 ;  /* 0x000000040000795c */ /* 0x000fe20000300000 */
.L_x_34:
[----:B------:R-:W-:Y:S01]  /*2df0*/  BSSY B0, `(.L_x_35) ;  /* 0x000000e000007945 */ /* 0x000fe20003800000 */
[----:B------:R-:W-:-:S03]  /*2e00*/  ISETP.GT.U32.AND P1, PT, R4, 0x1, PT ;  /* 0x000000010400780c */ /* 0x000fc60003f24070 */
[----:B------:R-:W-:Y:S10]  /*2e10*/  @!P0 BRA `(.L_x_36) ;  /* 0x00000000002c8947 */ /* 0x000ff40003800000 */
[----:B------:R-:W-:-:S04]  /*2e20*/  UISETP.LT.AND UP0, UPT, UR9, 0x1, UPT ;  /* 0x000000010900788c */ /* 0x000fc8000bf01270 */
[----:B------:R-:W-:-:S04]  /*2e30*/  USEL UR8, UR9, 0x1, UP0 ;  /* 0x0000000109087887 */ /* 0x000fc80008000000 */
[----:B------:R-:W-:-:S04]  /*2e40*/  UIADD3 UR8, UR5, UR9, -UR8 ;  /* 0x0000000905087290 */ /* 0x000fc8000fffe808 */
[----:B------:R-:W-:-:S04]  /*2e50*/  UIMAD.WIDE.U32 UR6, UR8, -0x33333333, URZ ;  /* 0xcccccccd080678a5 */ /* 0x000fc8000f8e003f */
[----:B------:R-:W-:-:S04]  /*2e60*/  USHF.R.U32.HI UR6, URZ, 0x2, UR7 ;  /* 0x000000023f067899 */ /* 0x000fc80008011607 */
[----:B------:R-:W-:-:S04]  /*2e70*/  UIMAD UR8, UR6, -0x5, UR8 ;  /* 0xfffffffb060878a4 */ /* 0x000fc8000f8e0208 */
[----:B------:R-:W-:-:S04]  /*2e80*/  ULEA UR8, UR8, UR10, 0x3 ;  /* 0x0000000a08087291 */ /* 0x000fc8000f8e183f */
[----:B------:R-:W-:-:S06]  /*2e90*/  UIADD3 UR8, UR8, 0x28, URZ ;  /* 0x0000002808087890 */ /* 0x000fcc000fffe03f */
[----:B------:R-:W-:-:S05]  /*2ea0*/  IMAD.U32 R12, RZ, RZ, UR8 ;  /* 0x00000008ff0c7e24 */ /* 0x000fca000f8e00ff */
[----:B------:R-:W-:-:S04]  /*2eb0*/  PRMT R11, R5, 0x654, R12 ;  /* 0x00000654050b7816 */ /* 0x000fc8000000000c */
[----:B------:R0:W-:Y:S03]  /*2ec0*/  SYNCS.ARRIVE.TRANS64.RED.A1T0 RZ, [R11+URZ], RZ ;  /* 0x000000ff0bff79a7 */ /* 0x0001e6000810043f */
.L_x_36:
[----:B------:R-:W-:Y:S05]  /*2ed0*/  BSYNC B0 ;  /* 0x0000000000007941 */ /* 0x000fea0003800000 */
.L_x_35:
[----:B------:R-:W-:Y:S05]  /*2ee0*/  @P1 BRA `(.L_x_33) ;  /* 0x0000000000041947 */ /* 0x000fea0003800000 */
[----:B------:R-:W-:Y:S01]  /*2ef0*/  BPT.TRAP 0x1 ;  /* 0x000000040000795c */ /* 0x000fe20000300000 */
.L_x_33:
[----:B------:R-:W1:Y:S01]  /*2f00*/  LDC R15, c[0x0][0x288] ;  /* 0x0000a200ff0f7b82 */ /* 0x000e620000000800 */
[--C-:B0-----:R-:W-:Y:S01]  /*2f10*/  SHF.R.U32.HI R11, RZ, 0x2, R0.reuse ;  /* 0x00000002ff0b7819 */ /* 0x101fe20000011600 */
[----:B------:R-:W-:Y:S01]  /*2f20*/  IMAD.SHL.U32 R31, R10, 0x40, RZ ;  /* 0x000000400a1f7824 */ /* 0x000fe200078e00ff */
[----:B------:R-:W-:Y:S01]  /*2f30*/  SHF.R.U32.HI R14, RZ, 0x7, R0 ;  /* 0x00000007ff0e7819 */ /* 0x000fe20000011600 */
[----:B------:R-:W-:Y:S01]  /*2f40*/  UIADD3 UR5, UR9, UR5, URZ ;  /* 0x0000000509057290 */ /* 0x000fe2000fffe03f */
[----:B------:R-:W-:Y:S01]  /*2f50*/  LOP3.LUT R12, R11, 0x7, RZ, 0xc0, !PT ;  /* 0x000000070b0c7812 */ /* 0x000fe200078ec0ff */
[----:B------:R-:W-:Y:S01]  /*2f60*/  IMAD.SHL.U32 R26, R0, 0x2, RZ ;  /* 0x00000002001a7824 */ /* 0x000fe200078e00ff */
[----:B------:R-:W-:Y:S01]  /*2f70*/  LOP3.LUT R11, R14, 0x1, RZ, 0xc0, !PT ;  /* 0x000000010e0b7812 */ /* 0x000fe200078ec0ff */
[----:B------:R-:W-:Y:S01]  /*2f80*/  UISETP.GT.U32.AND UP0, UPT, UR5, 0x4, UPT ;  /* 0x000000040500788c */ /* 0x000fe2000bf04070 */
[C---:B------:R-:W-:Y:S01]  /*2f90*/  LOP3.LUT R14, R0.reuse, 0x3, RZ, 0xc0, !PT ;  /* 0x00000003000e7812 */ /* 0x040fe200078ec0ff */
[----:B------:R-:W-:Y:S01]  /*2fa0*/  ULDC UR12, c[0x0][0x284] ;  /* 0x0000a100000c7ab9 */ /* 0x000fe20000000800 */
[----:B------:R-:W-:Y:S01]  /*2fb0*/  LOP3.LUT R13, R0, 0x60, RZ, 0xc0, !PT ;  /* 0x00000060000d7812 */ /* 0x000fe200078ec0ff */
[----:B------:R-:W-:Y:S01]  /*2fc0*/  UISETP.LT.U32.AND UP0, UPT, UR9, 0x5, UP0 ;  /* 0x000000050900788c */ /* 0x000fe20008701070 */
[----:B------:R-:W-:Y:S01]  /*2fd0*/  SHF.R.S32.HI R34, RZ, 0x1f, R6 ;  /* 0x0000001fff227819 */ /* 0x000fe20000011406 */
[----:B------:R-:W-:Y:S01]  /*2fe0*/  UISETP.GE.U32.AND UP1, UPT, UR9, 0x5, UPT ;  /* 0x000000050900788c */ /* 0x000fe2000bf26070 */
[----:B------:R-:W-:Y:S01]  /*2ff0*/  SHF.R.U32.HI R13, RZ, 0x1, R13 ;  /* 0x00000001ff0d7819 */ /* 0x000fe2000001160d */
[----:B------:R-:W-:Y:S01]  /*3000*/  ULDC.64 UR10, c[0x0][0x5d0] ;  /* 0x00017400000a7ab9 */ /* 0x000fe20000000a00 */
[----:B------:R-:W-:Y:S01]  /*3010*/  LOP3.LUT R26, R31, 0x6, R26, 0xf8, !PT ;  /* 0x000000061f1a7812 */ /* 0x000fe200078ef81a */
[----:B------:R-:W-:Y:S01]  /*3020*/  UIMAD.WIDE.U32 UR6, UR5, -0x33333333, URZ ;  /* 0xcccccccd050678a5 */ /* 0x000fe2000f8e003f */
[----:B------:R-:W-:Y:S01]  /*3030*/  IADD3 R16, RZ, -R13, -R12 ;  /* 0x8000000dff107210 */ /* 0x000fe20007ffe80c */
[----:B------:R-:W-:Y:S01]  /*3040*/  USEL UR8, URZ, 0x1, !UP0 ;  /* 0x000000013f087887 */ /* 0x000fe2000c000000 */
[----:B------:R-:W-:Y:S01]  /*3050*/  IMAD.SHL.U32 R33, R11, 0x40, RZ ;  /* 0x000000400b217824 */ /* 0x000fe200078e00ff */
[----:B------:R-:W-:Y:S01]  /*3060*/  SHF.R.S32.HI R27, RZ, 0x1f, R26 ;  /* 0x0000001fff1b7819 */ /* 0x000fe2000001141a */
[----:B------:R-:W-:Y:S01]  /*3070*/  USHF.R.U32.HI UR6, URZ, 0x2, UR7 ;  /* 0x000000023f067899 */ /* 0x000fe20008011607 */
[----:B-1----:R-:W-:Y:S01]  /*3080*/  IMAD R14, R14, -0x2, R15 ;  /* 0xfffffffe0e0e7824 */ /* 0x002fe200078e020f */
[----:B------:R-:W-:Y:S01]  /*3090*/  ISETP.GE.AND P1, PT, R31, R15, PT ;  /* 0x0000000f1f00720c */ /* 0x000fe20003f26270 */
[----:B------:R-:W-:Y:S01]  /*30a0*/  IMAD.SHL.U32 R15, R7, 0x100, RZ ;  /* 0x00000100070f7824 */ /* 0x000fe200078e00ff */
[----:B------:R-:W-:Y:S01]  /*30b0*/  ULOP3.LUT UR4, UR4, UR8, URZ, 0x3c, !UPT ;  /* 0x0000000804047292 */ /* 0x000fe2000f8e3c3f */
[----:B------:R-:W-:Y:S01]  /*30c0*/  IMAD R16, R11, -0x40, R16 ;  /* 0xffffffc00b107824 */ /* 0x000fe200078e0210 */
[----:B------:R-:W-:Y:S01]  /*30d0*/  LOP3.LUT R33, R33, 0x40, R12, 0xe2, !PT ;  /* 0x0000004021217812 */ /* 0x000fe200078ee20c */
[----:B------:R-:W-:Y:S01]  /*30e0*/  IMAD R11, R34, UR10, RZ ;  /* 0x0000000a220b7c24 */ /* 0x000fe2000f8e02ff */
[----:B------:R-:W-:Y:S01]  /*30f0*/  ISETP.GE.OR P1, PT, R15, UR12, P1 ;  /* 0x0000000c0f007c0c */ /* 0x000fe20008f26670 */
[----:B------:R-:W-:Y:S01]  /*3100*/  IMAD.WIDE R24, R7, 0x100, RZ ;  /* 0x0000010007187825 */ /* 0x000fe200078e02ff */
[----:B------:R-:W-:Y:S01]  /*3110*/  UIMAD UR5, UR6, -0x5, UR5 ;  /* 0xfffffffb060578a4 */ /* 0x000fe2000f8e0205 */
[----:B------:R-:W-:Y:S01]  /*3120*/  IADD3 R32, -R15, UR12, R16 ;  /* 0x0000000c0f207c10 */ /* 0x000fe2000fffe110 */
[----:B------:R-:W-:Y:S01]  /*3130*/  @UP1 ULOP3.LUT UR4, UR4, 0x1, UR6, 0x78, !UPT ;  /* 0x0000000104041892 */ /* 0x000fe2000f8e7806 */
[----:B------:R-:W-:Y:S01]  /*3140*/  IMAD R7, R6, UR11, R11 ;  /* 0x0000000b06077c24 */ /* 0x000fe2000f8e020b */
[----:B------:R-:W-:Y:S01]  /*3150*/  LOP3.LUT R33, R24, R33, R13, 0xfe, !PT ;  /* 0x0000002118217212 */ /* 0x000fe200078efe0d */
[----:B------:R-:W-:-:S04]  /*3160*/  IMAD.WIDE.U32 R10, R6, UR10, R26 ;  /* 0x0000000a060a7c25 */ /* 0x000fc8000f8e001a */
[----:B------:R-:W-:Y:S02]  /*3170*/  IMAD.IADD R11, R11, 0x1, R7 ;  /* 0x000000010b0b7824 */ /* 0x000fe400078e0207 */
[----:B------:R-:W-:Y:S02]  /*3180*/  IMAD.IADD R31, R14, 0x1, -R31 ;  /* 0x000000010e1f7824 */ /* 0x000fe400078e0a1f */
[----:B------:R-:W-:Y:S01]  /*3190*/  IMAD.MOV.U32 R30, RZ, RZ, -0x1 ;  /* 0xffffffffff1e7424 */ /* 0x000fe200078e00ff */
[----:B------:R-:W-:Y:S06]  /*31a0*/  @P1 BRA `(.L_x_37) ;  /* 0x0000004800081947 */ /* 0x000fec0003800000 */
[----:B------:R-:W0:Y:S01]  /*31b0*/  LDC.64 R28, c[0x0][0x5c8] ;  /* 0x00017200ff1c7b82 */ /* 0x000e220000000a00 */
[----:B------:R-:W-:Y:S01]  /*31c0*/  ULDC.64 UR6, c[0x0][0x5c0] ;  /* 0x0001700000067ab9 */ /* 0x000fe20000000a00 */
[----:B------:R-:W-:Y:S01]  /*31d0*/  BSSY B0, `(.L_x_37) ;  /* 0x000047f000007945 */ /* 0x000fe20003800000 */
[-C--:B0-----:R-:W-:Y:S02]  /*31e0*/  IMAD R12, R25, R28.reuse, RZ ;  /* 0x0000001c190c7224 */ /* 0x081fe400078e02ff */
[----:B------:R-:W-:-:S04]  /*31f0*/  IMAD.WIDE.U32 R10, R33, R28, R10 ;  /* 0x0000001c210a7225 */ /* 0x000fc800078e000a */
[----:B------:R-:W-:Y:S01]  /*3200*/  IMAD R13, R33, R29, R12 ;  /* 0x0000001d210d7224 */ /* 0x000fe200078e020c */
[C---:B------:R-:W-:Y:S01]  /*3210*/  LEA R14, P2, R28.reuse, R10, 0x3 ;  /* 0x0000000a1c0e7211 */ /* 0x040fe200078418ff */
[----:B------:R-:W-:Y:S01]  /*3220*/  IMAD.SHL.U32 R7, R28, 0x80, RZ ;  /* 0x000000801c077824 */ /* 0x000fe200078e00ff */
[----:B------:R-:W-:Y:S01]  /*3230*/  IADD3 R16, P1, R10, UR6, RZ ;  /* 0x000000060a107c10 */ /* 0x000fe2000ff3e0ff */
[----:B------:R-:W-:Y:S01]  /*3240*/  IMAD.IADD R36, R11, 0x1, R13 ;  /* 0x000000010b247824 */ /* 0x000fe200078e020d */
[----:B------:R-:W-:Y:S02]  /*3250*/  SHF.L.U64.HI R11, R28, 0x7, R29 ;  /* 0x000000071c0b7819 */ /* 0x000fe4000001021d */
[----:B------:R-:W-:Y:S02]  /*3260*/  IADD3 R12, P5, P6, R10, UR6, R7 ;  /* 0x000000060a0c7c10 */ /* 0x000fe4000febe007 */
[----:B------:R-:W-:Y:S02]  /*3270*/  LEA.HI.X R28, R28, R36, R29, 0x3, P2 ;  /* 0x000000241c1c7211 */ /* 0x000fe400010f1c1d */
[----:B------:R-:W-:-:S02]  /*3280*/  IADD3.X R13, R36, UR7, R11, P5, P6 ;  /* 0x00000007240d7c10 */ /* 0x000fc4000afec40b */
[----:B---3-5:R-:W-:Y:S02]  /*3290*/  FSETP.NEU.AND P5, PT, R9, RZ, PT ;  /* 0x000000ff0900720b */ /* 0x028fe40003fad000 */
[----:B------:R-:W-:Y:S02]  /*32a0*/  IADD3.X R17, R36, UR7, RZ, P1, !PT ;  /* 0x0000000724117c10 */ /* 0x000fe40008ffe4ff */
[C---:B------:R-:W-:Y:S02]  /*32b0*/  IADD3 R10, P1, P2, R14.reuse, UR6, R7 ;  /* 0x000000060e0a7c10 */ /* 0x040fe4000fa3e007 */
[----:B------:R-:W-:Y:S02]  /*32c0*/  IADD3 R14, P3, R14, UR6, RZ ;  /* 0x000000060e0e7c10 */ /* 0x000fe4000ff7e0ff */
[C---:B------:R-:W-:Y:S02]  /*32d0*/  IADD3.X R11, R28.reuse, UR7, R11, P1, P2 ;  /* 0x000000071c0b7c10 */ /* 0x040fe40008fe440b */
[----:B------:R-:W-:-:S03]  /*32e0*/  IADD3.X R15, R28, UR7, RZ, P3, !PT ;  /* 0x000000071c0f7c10 */ /* 0x000fc60009ffe4ff */
[----:B------:R-:W-:Y:S06]  /*32f0*/  @!P5 BRA `(.L_x_38) ;  /* 0x0000003400a0d947 */ /* 0x000fec0003800000 */
[----:B------:R-:W-:Y:S01]  /*3300*/  ULDC.64 UR6, c[0x0][0x5b8] ;  /* 0x00016e0000067ab9 */ /* 0x000fe20000000a00 */
[----:B------:R-:W-:Y:S01]  /*3310*/  ISETP.GE.AND P1, PT, R32, 0x1, PT ;  /* 0x000000012000780c */ /* 0x000fe20003f26270 */
[----:B------:R-:W-:Y:S01]  /*3320*/  IMAD R7, R34, UR6, RZ ;  /* 0x0000000622077c24 */ /* 0x000fe2000f8e02ff */
[----:B------:R-:W-:Y:S01]  /*3330*/  ULDC.64 UR10, c[0x0][0x5a8] ;  /* 0x00016a00000a7ab9 */ /* 0x000fe20000000a00 */
[C---:B------:R-:W-:Y:S01]  /*3340*/  IMAD.WIDE.U32 R26, R6.reuse, UR6, R26 ;  /* 0x00000006061a7c25 */ /* 0x040fe2000f8e001a */
[----:B------:R-:W-:Y:S01]  /*3350*/  ISETP.LT.OR P5, PT, R31, 0x1, !P1 ;  /* 0x000000011f00780c */ /* 0x000fe20004fa1670 */
[----:B------:R-:W-:Y:S02]  /*3360*/  BSSY B1, `(.L_x_39) ;  /* 0x000000d000017945 */ /* 0x000fe40003800000 */
[----:B------:R-:W-:Y:S01]  /*3370*/  IMAD R7, R6, UR7, R7 ;  /* 0x0000000706077c24 */ /* 0x000fe2000f8e0207 */
[----:B------:R-:W-:Y:S01]  /*3380*/  ULDC.64 UR6, c[0x0][0x5b0] ;  /* 0x00016c0000067ab9 */ /* 0x000fe20000000a00 */
[----:B------:R-:W-:-:S02]  /*3390*/  IMAD.MOV.U32 R6, RZ, RZ, R26 ;  /* 0x000000ffff067224 */ /* 0x000fc400078e001a */
[----:B------:R-:W-:Y:S02]  /*33a0*/  IMAD.IADD R7, R27, 0x1, R7 ;  /* 0x000000011b077824 */ /* 0x000fe400078e0207 */
[----:B------:R-:W-:Y:S02]  /*33b0*/  IMAD R28, R25, UR6, RZ ;  /* 0x00000006191c7c24 */ /* 0x000fe4000f8e02ff */
[----:B------:R-:W-:-:S04]  /*33c0*/  IMAD.WIDE.U32 R26, R33, UR6, R6 ;  /* 0x00000006211a7c25 */ /* 0x000fc8000f8e0006 */
[--C-:B------:R-:W-:Y:S01]  /*33d0*/  IMAD R29, R33, UR7, R28.reuse ;  /* 0x00000007211d7c24 */ /* 0x100fe2000f8e021c */
[----:B------:R-:W-:Y:S02]  /*33e0*/  IADD3 R26, P2, R26, UR10, RZ ;  /* 0x0000000a1a1a7c10 */ /* 0x000fe4000ff5e0ff */
[----:B------:R-:W-:Y:S02]  /*33f0*/  PRMT R28, RZ, 0x7610, R28 ;  /* 0x00007610ff1c7816 */ /* 0x000fe4000000001c */
[----:B------:R-:W-:Y:S01]  /*3400*/  IADD3.X R27, R27, UR11, R29, P2, !PT ;  /* 0x0000000b1b1b7c10 */ /* 0x000fe200097fe41d */
[----:B------:R-:W-:Y:S08]  /*3410*/  @P5 BRA `(.L_x_40) ;  /* 0x0000000000045947 */ /* 0x000ff00003800000 */
[----:B------:R0:W5:Y:S02]  /*3420*/  LDG.E.U8 R28, desc[UR16][R26.64] ;  /* 0x000000101a1c7981 */ /* 0x000164000c1e1100 */
.L_x_40:
[----:B------:R-:W-:Y:S05]  /*3430*/  BSYNC B1 ;  /* 0x0000000000017941 */ /* 0x000fea0003800000 */
.L_x_39:
[----:B-----5:R-:W-:Y:S01]  /*3440*/  LOP3.LUT R28, R28, 0xff, RZ, 0xc0, !PT ;  /* 0x000000ff1c1c7812 */ /* 0x020fe200078ec0ff */
[----:B------:R-:W-:Y:S01]  /*3450*/  BSSY B1, `(.L_x_41) ;  /* 0x000000b000017945 */ /* 0x000fe20003800000 */
[----:B------:R-:W-:Y:S02]  /*3460*/  ISETP.LT.OR P3, PT, R31, 0x2, !P1 ;  /* 0x000000021f00780c */ /* 0x000fe40004f61670 */
[----:B------:R-:W-:-:S05]  /*3470*/  F2FP.F16.E5M2.UNPACK_B R28, R28 ;  /* 0x0000001cff1c723e */ /* 0x000fca00020004ff */
[----:B------:R-:W-:-:S05]  /*3480*/  HADD2.F32 R28, -RZ, R28.H0_H0 ;  /* 0x2000001cff1c7230 */ /* 0x000fca0000004100 */
[----:B------:R-:W-:-:S04]  /*3490*/  FMUL R28, R28, R9 ;  /* 0x000000091c1c7220 */ /* 0x000fc80000400000 */
[----:B--2---:R-:W-:-:S05]  /*34a0*/  FFMA R28, R145, R8, R28 ;  /* 0x00000008911c7223 */ /* 0x004fca000000001c */
[----:B------:R-:W-:Y:S02]  /*34b0*/  F2FP.SATFINITE.E5M2.F32.PACK_AB_MERGE_C R29, RZ, R28, RZ ;  /* 0x0000001cff1d723e */ /* 0x000fe400048060ff */
[----:B------:R-:W-:-:S03]  /*34c0*/  PRMT R28, RZ, 0x7610, R28 ;  /* 0x00007610ff1c7816 */ /* 0x000fc6000000001c */
[----:B------:R1:W-:Y:S01]  /*34d0*/  @!P5 STG.E.U8 desc[UR16][R16.64], R29 ;  /* 0x0000001d1000d986 */ /* 0x0003e2000c101110 */
[----:B------:R-:W-:Y:S05]  /*34e0*/  @P3 BRA `(.L_x_42) ;  /* 0x0000000000043947 */ /* 0x000fea0003800000 */
[----:B------:R2:W5:Y:S02]  /*34f0*/  LDG.E.U8 R28, desc[UR16][R26.64+0x1] ;  /* 0x000001101a1c7981 */ /* 0x000564000c1e1100 */
.L_x_42:
[----:B------:R-:W-:Y:S05]  /*3500*/  BSYNC B1 ;  /* 0x0000000000017941 */ /* 0x000fea0003800000 */
.L_x_41:
[----:B-----5:R-:W-:Y:S01]  /*3510*/  LOP3.LUT R28, R28, 0xff, RZ, 0xc0, !PT ;  /* 0x000000ff1c1c7812 */ /* 0x020fe200078ec0ff */
[----:B------:R-:W-:Y:S01]  /*3520*/  BSSY B1, `(.L_x_43) ;  /* 0x0000013000017945 */ /* 0x000fe20003800000 */
[----:B------:R-:W-:Y:S02]  /*3530*/  IADD3 R37, P2, R33, 0x8, RZ ;  /* 0x0000000821257810 */ /* 0x000fe40007f5e0ff */
[----:B------:R-:W-:-:S03]  /*3540*/  F2FP.F16.E5M2.UNPACK_B R28, R28 ;  /* 0x0000001cff1c723e */ /* 0x000fc600020004ff */
[----:B-1----:R-:W-:Y:S01]  /*3550*/  IMAD.X R29, RZ, RZ, R25, P2 ;  /* 0x000000ffff1d7224 */ /* 0x002fe200010e0619 */
[----:B------:R-:W-:Y:S01]  /*3560*/  ISETP.GE.AND P2, PT, R32, 0x9, PT ;  /* 0x000000092000780c */ /* 0x000fe20003f46270 */
[----:B------:R-:W-:Y:S02]  /*3570*/  HADD2.F32 R28, -RZ, R28.H0_H0 ;  /* 0x2000001cff1c7230 */ /* 0x000fe40000004100 */
[----:B------:R-:W-:Y:S01]  /*3580*/  IMAD R34, R29, UR6, RZ ;  /* 0x000000061d227c24 */ /* 0x000fe2000f8e02ff */
[----:B------:R-:W-:Y:S02]  /*3590*/  ISETP.LT.OR P5, PT, R31, 0x1, !P2 ;  /* 0x000000011f00780c */ /* 0x000fe400057a1670 */
[----:B------:R-:W-:Y:S01]  /*35a0*/  FMUL R35, R28, R9 ;  /* 0x000000091c237220 */ /* 0x000fe20000400000 */
[----:B------:R-:W-:-:S04]  /*35b0*/  IMAD.WIDE.U32 R28, R37, UR6, R6 ;  /* 0x00000006251c7c25 */ /* 0x000fc8000f8e0006 */
[----:B------:R-:W-:Y:S01]  /*35c0*/  FFMA R35, R144, R8, R35 ;  /* 0x0000000890237223 */ /* 0x000fe20000000023 */
[--C-:B------:R-:W-:Y:S01]  /*35d0*/  IMAD R37, R37, UR7, R34.reuse ;  /* 0x0000000725257c24 */ /* 0x100fe2000f8e0222 */
[----:B------:R-:W-:Y:S02]  /*35e0*/  IADD3 R28, P6, R28, UR10, RZ ;  /* 0x0000000a1c1c7c10 */ /* 0x000fe4000ffde0ff */
[----:B------:R-:W-:Y:S02]  /*35f0*/  PRMT R34, RZ, 0x7610, R34 ;  /* 0x00007610ff227816 */ /* 0x000fe40000000022 */
[----:B------:R-:W-:Y:S02]  /*3600*/  F2FP.SATFINITE.E5M2.F32.PACK_AB_MERGE_C R35, RZ, R35, RZ ;  /* 0x00000023ff23723e */ /* 0x000fe400048060ff */
[----:B------:R-:W-:-:S03]  /*3610*/  IADD3.X R29, R29, UR11, R37, P6, !PT ;  /* 0x0000000b1d1d7c10 */ /* 0x000fc6000b7fe425 */
[----:B------:R1:W-:Y:S01]  /*3620*/  @!P3 STG.E.U8 desc[UR16][R16.64+0x1], R35 ;  /* 0x000001231000b986 */ /* 0x0003e2000c101110 */
[----:B------:R-:W-:Y:S05]  /*3630*/  @P5 BRA `(.L_x_44) ;  /* 0x0000000000045947 */ /* 0x000fea0003800000 */
[----:B------:R3:W5:Y:S02]  /*3640*/  LDG.E.U8 R34, desc[UR16][R28.64] ;  /* 0x000000101c227981 */ /* 0x000764000c1e1100 */
.L_x_44:
[----:B------:R-:W-:Y:S05]  /*3650*/  BSYNC B1 ;  /* 0x0000000000017941 */ /* 0x000fea0003800000 */
.L_x_43:
[----:B-----5:R-:W-:Y:S01]  /*3660*/  LOP3.LUT R34, R34, 0xff, RZ, 0xc0, !PT ;  /* 0x000000ff22227812 */ /* 0x020fe200078ec0ff */
[----:B------:R-:W-:Y:S01]  /*3670*/  BSSY B1, `(.L_x_45) ;  /* 0x000000b000017945 */ /* 0x000fe20003800000 */
[----:B------:R-:W-:Y:S02]  /*3680*/  ISETP.LT.OR P3, PT, R31, 0x2, !P2 ;  /* 0x000000021f00780c */ /* 0x000fe40005761670 */
[----:B------:R-:W-:-:S05]  /*3690*/  F2FP.F16.E5M2.UNPACK_B R34, R34 ;  /* 0x00000022ff22723e */ /* 0x000fca00020004ff */
[----:B------:R-:W-:-:S05]  /*36a0*/  HADD2.F32 R34, -RZ, R34.H0_H0 ;  /* 0x20000022ff227230 */ /* 0x000fca0000004100 */
[----:B------:R-:W-:-:S04]  /*36b0*/  FMUL R34, R34, R9 ;  /* 0x0000000922227220 */ /* 0x000fc80000400000 */
[----:B------:R-:W-:-:S05]  /*36c0*/  FFMA R34, R143, R8, R34 ;  /* 0x000000088f227223 */ /* 0x000fca0000000022 */
[----:B-1----:R-:W-:Y:S02]  /*36d0*/  F2FP.SATFINITE.E5M2.F32.PACK_AB_MERGE_C R35, RZ, R34, RZ ;  /* 0x00000022ff23723e */ /* 0x002fe400048060ff */
[----:B------:R-:W-:-:S03]  /*36e0*/  PRMT R34, RZ, 0x7610, R34 ;  /* 0x00007610ff227816 */ /* 0x000fc60000000022 */
[----:B------:R1:W-:Y:S01]  /*36f0*/  @!P5 STG.E.U8 desc[UR16][R14.64], R35 ;  /* 0x000000230e00d986 */ /* 0x0003e2000c101110 */
[----:B------:R-:W-:Y:S05]  /*3700*/  @P3 BRA `(.L_x_46) ;  /* 0x0000000000043947 */ /* 0x000fea0003800000 */
[----:B------:R4:W5:Y:S02]  /*3710*/  LDG.E.U8 R34, desc[UR16][R28.64+0x1] ;  /* 0x000001101c227981 */ /* 0x000964000c1e1100 */
.L_x_46:
[----:B------:R-:W-:Y:S05]  /*3720*/  BSYNC B1 ;  /* 0x0000000000017941 */ /* 0x000fea0003800000 */
.L_x_45:
[----:B-----5:R-:W-:Y:S01]  /*3730*/  LOP3.LUT R34, R34, 0xff, RZ, 0xc0, !PT ;  /* 0x000000ff22227812 */ /* 0x020fe200078ec0ff */
[----:B------:R-:W-:Y:S01]  /*3740*/  BSSY B1, `(.L_x_47) ;  /* 0x000000b000017945 */ /* 0x000fe20003800000 */
[----:B------:R-:W-:Y:S02]  /*3750*/  ISETP.LT.OR P5, PT, R31, 0x9, !P1 ;  /* 0x000000091f00780c */ /* 0x000fe40004fa1670 */
[----:B------:R-:W-:-:S05]  /*3760*/  F2FP.F16.E5M2.UNPACK_B R34, R34 ;  /* 0x00000022ff22723e */ /* 0x000fca00020004ff */
[----:B------:R-:W-:-:S05]  /*3770*/  HADD2.F32 R34, -RZ, R34.H0_H0 ;  /* 0x20000022ff227230 */ /* 0x000fca0000004100 */
[----:B-1----:R-:W-:Y:S01]  /*3780*/  FMUL R35, R34, R9 ;  /* 0x0000000922237220 */ /* 0x002fe20000400000 */
[----:B------:R-:W-:-:S03]  /*3790*/  PRMT R34, RZ, 0x7610, R34 ;  /* 0x00007610ff227816 */ /* 0x000fc60000000022 */
[----:B------:R-:W-:-:S05]  /*37a0*/  FFMA R35, R142, R8, R35 ;  /* 0x000000088e237223 */ /* 0x000fca0000000023 */
[----:B------:R-:W-:-:S05]  /*37b0*/  F2FP.SATFINITE.E5M2.F32.PACK_AB_MERGE_C R35, RZ, R35, RZ ;  /* 0x00000023ff23723e */ /* 0x000fca00048060ff */
[----:B------:R1:W-:Y:S01]  /*37c0*/  @!P3 STG.E.U8 desc[UR16][R14.64+0x1], R35 ;  /* 0x000001230e00b986 */ /* 0x0003e2000c101110 */
[----:B------:R-:W-:Y:S05]  /*37d0*/  @P5 BRA `(.L_x_48) ;  /* 0x0000000000045947 */ /* 0x000fea0003800000 */
[----:B------:R0:W5:Y:S02]  /*37e0*/  LDG.E.U8 R34, desc[UR16][R26.64+0x8] ;  /* 0x000008101a227981 */ /* 0x000164000c1e1100 */
.L_x_48:
[----:B------:R-:W-:Y:S05]  /*37f0*/  BSYNC B1 ;  /* 0x0000000000017941 */ /* 0x000fea0003800000 */
.L_x_47:
        /* <DEDUP_REMOVED lines=12> */
.L_x_50:
[----:B------:R-:W-:Y:S05]  /*38c0*/  BSYNC B1 ;  /* 0x0000000000017941 */ /* 0x000fea0003800000 */
.L_x_49:
        /* <DEDUP_REMOVED lines=12> */
.L_x_52:
[----:B------:R-:W-:Y:S05]  /*3990*/  BSYNC B1 ;  /* 0x0000000000017941 */ /* 0x000fea0003800000 */
.L_x_51:
        /* <DEDUP_REMOVED lines=12> */
.L_x_54:
[----:B------:R-:W-:Y:S05]  /*3a60*/  BSYNC B1 ;  /* 0x0000000000017941 */ /* 0x000fea0003800000 */
.L_x_53:
        /* <DEDUP_REMOVED lines=12> */
.L_x_56:
[----:B------:R-:W-:Y:S05]  /*3b30*/  BSYNC B1 ;  /* 0x0000000000017941 */ /* 0x000fea0003800000 */
.L_x_55:
        /* <DEDUP_REMOVED lines=12> */
.L_x_58:
[----:B------:R-:W-:Y:S05]  /*3c00*/  BSYNC B1 ;  /* 0x0000000000017941 */ /* 0x000fea0003800000 */
.L_x_57:
        /* <DEDUP_REMOVED lines=12> */
.L_x_60:
[----:B------:R-:W-:Y:S05]  /*3cd0*/  BSYNC B1 ;  /* 0x0000000000017941 */ /* 0x000fea0003800000 */
.L_x_59:
        /* <DEDUP_REMOVED lines=12> */
.L_x_62:
[----:B------:R-:W-:Y:S05]  /*3da0*/  BSYNC B1 ;  /* 0x0000000000017941 */ /* 0x000fea0003800000 */
.L_x_61:
        /* <DEDUP_REMOVED lines=12> */
.L_x_64:
[----:B------:R-:W-:Y:S05]  /*3e70*/  BSYNC B1 ;  /* 0x0000000000017941 */ /* 0x000fea0003800000 */
.L_x_63:
        /* <DEDUP_REMOVED lines=12> */
.L_x_66:
[----:B------:R-:W-:Y:S05]  /*3f40*/  BSYNC B1 ;  /* 0x0000000000017941 */ /* 0x000fea0003800000 */
.L_x_65:
        /* <DEDUP_REMOVED lines=12> */
.L_x_68:
[----:B------:R-:W-:Y:S05]  /*4010*/  BSYNC B1 ;  /* 0x0000000000017941 */ /* 0x000fea0003800000 */
.L_x_67:
        /* <DEDUP_REMOVED lines=12> */
.L_x_70:
[----:B------:R-:W-:Y:S05]  /*40e0*/  BSYNC B1 ;  /* 0x0000000000017941 */ /* 0x000fea0003800000 */
.L_x_69:
        /* <DEDUP_REMOVED lines=12> */
.L_x_72:
[----:B------:R-:W-:Y:S05]  /*41b0*/  BSYNC B1 ;  /* 0x0000000000017941 */ /* 0x000fea0003800000 */
.L_x_71:
        /* <DEDUP_REMOVED lines=12> */
.L_x_74:
[----:B------:R-:W-:Y:S05]  /*4280*/  BSYNC B1 ;  /* 0x0000000000017941 */ /* 0x000fea0003800000 */
.L_x_73:
        /* <DEDUP_REMOVED lines=12> */
.L_x_76:
[----:B------:R-:W-:Y:S05]  /*4350*/  BSYNC B1 ;  /* 0x0000000000017941 */ /* 0x000fea0003800000 */
.L_x_75:
        /* <DEDUP_REMOVED lines=12> */
.L_x_78:
[----:B------:R-:W-:Y:S05]  /*4420*/  BSYNC B1 ;  /* 0x0000000000017941 */ /* 0x000fea0003800000 */
.L_x_77:
        /* <DEDUP_REMOVED lines=12> */
.L_x_80:
[----:B------:R-:W-:Y:S05]  /*44f0*/  BSYNC B1 ;  /* 0x0000000000017941 */ /* 0x000fea0003800000 */
.L_x_79:
        /* <DEDUP_REMOVED lines=12> */
.L_x_82:
[----:B------:R-:W-:Y:S05]  /*45c0*/  BSYNC B1 ;  /* 0x0000000000017941 */ /* 0x000fea0003800000 */
.L_x_81:
        /* <DEDUP_REMOVED lines=12> */
.L_x_84:
[----:B------:R-:W-:Y:S05]  /*4690*/  BSYNC B1 ;  /* 0x0000000000017941 */ /* 0x000fea0003800000 */
.L_x_83:
        /* <DEDUP_REMOVED lines=12> */
.L_x_86:
[----:B------:R-:W-:Y:S05]  /*4760*/  BSYNC B1 ;  /* 0x0000000000017941 */ /* 0x000fea0003800000 */
.L_x_85:
        /* <DEDUP_REMOVED lines=12> */
.L_x_88:
[----:B------:R-:W-:Y:S05]  /*4830*/  BSYNC B1 ;  /* 0x0000000000017941 */ /* 0x000fea0003800000 */
.L_x_87:
        /* <DEDUP_REMOVED lines=12> */
.L_x_90:
[----:B------:R-:W-:Y:S05]  /*4900*/  BSYNC B1 ;  /* 0x0000000000017941 */ /* 0x000fea0003800000 */
.L_x_89:
        /* <DEDUP_REMOVED lines=12> */
.L_x_92:
[----:B------:R-:W-:Y:S05]  /*49d0*/  BSYNC B1 ;  /* 0x0000000000017941 */ /* 0x000fea0003800000 */
.L_x_91:
        /* <DEDUP_REMOVED lines=12> */
.L_x_94:
[----:B------:R-:W-:Y:S05]  /*4aa0*/  BSYNC B1 ;  /* 0x0000000000017941 */ /* 0x000fea0003800000 */
.L_x_93:
        /* <DEDUP_REMOVED lines=12> */
.L_x_96:
[----:B------:R-:W-:Y:S05]  /*4b70*/  BSYNC B1 ;  /* 0x0000000000017941 */ /* 0x000fea0003800000 */
.L_x_95:
        /* <DEDUP_REMOVED lines=12> */
.L_x_98:
[----:B------:R-:W-:Y:S05]  /*4c40*/  BSYNC B1 ;  /* 0x0000000000017941 */ /* 0x000fea0003800000 */
.L_x_97:
[----:B-----5:R-:W-:Y:S01]  /*4c50*/  LOP3.LUT R34, R34, 0xff, RZ, 0xc0, !PT ;  /* 0x000000ff22227812 */ /* 0x020fe200078ec0ff */
[----:B------:R-:W-:Y:S01]  /*4c60*/  BSSY B1, `(.L_x_99) ;  /* 0x000000b000017945 */ /* 0x000fe20003800000 */
[----:B------:R-:W-:Y:S02]  /*4c70*/  ISETP.LT.OR P3, PT, R31, 0x39, !P2 ;  /* 0x000000391f00780c */ /* 0x000fe40005761670 */
[----:B------:R-:W-:Y:S02]  /*4c80*/  F2FP.F16.E5M2.UNPACK_B R34, R34 ;  /* 0x00000022ff22723e */ /* 0x000fe400020004ff */
[----:B0-2---:R-:W-:-:S03]  /*4c90*/  PRMT R26, RZ, 0x7610, R26 ;  /* 0x00007610ff1a7816 */ /* 0x005fc6000000001a */
[----:B------:R-:W-:-:S05]  /*4ca0*/  HADD2.F32 R34, -RZ, R34.H0_H0 ;  /* 0x20000022ff227230 */ /* 0x000fca0000004100 */
[----:B------:R-:W-:-:S04]  /*4cb0*/  FMUL R27, R34, R9 ;  /* 0x00000009221b7220 */ /* 0x000fc80000400000 */
[----:B------:R-:W-:-:S05]  /*4cc0*/  FFMA R27, R116, R8, R27 ;  /* 0x00000008741b7223 */ /* 0x000fca000000001b */
[----:B------:R-:W-:-:S05]  /*4cd0*/  F2FP.SATFINITE.E5M2.F32.PACK_AB_MERGE_C R27, RZ, R27, RZ ;  /* 0x0000001bff1b723e */ /* 0x000fca00048060ff */
[----:B------:R0:W-:Y:S01]  /*4ce0*/  @!P1 STG.E.U8 desc[UR16][R16.64+0x39], R27 ;  /* 0x0000391b10009986 */ /* 0x0001e2000c101110 */
[----:B------:R-:W-:Y:S05]  /*4cf0*/  @P3 BRA `(.L_x_100) ;  /* 0x0000000000043947 */ /* 0x000fea0003800000 */
[----:B------:R2:W5:Y:S02]  /*4d00*/  LDG.E.U8 R26, desc[UR16][R28.64+0x38] ;  /* 0x000038101c1a7981 */ /* 0x000564000c1e1100 */
.L_x_100:
[----:B------:R-:W-:Y:S05]  /*4d10*/  BSYNC B1 ;  /* 0x0000000000017941 */ /* 0x000fea0003800000 */
.L_x_99:
[----:B-----5:R-:W-:Y:S01]  /*4d20*/  LOP3.LUT R26, R26, 0xff, RZ, 0xc0, !PT ;  /* 0x000000ff1a1a7812 */ /* 0x020fe200078ec0ff */
[----:B------:R-:W-:Y:S01]  /*4d30*/  BSSY B1, `(.L_x_101) ;  /* 0x000000b000017945 */ /* 0x000fe20003800000 */
[----:B------:R-:W-:Y:S02]  /*4d40*/  ISETP.LT.OR P2, PT, R31, 0x3a, !P2 ;  /* 0x0000003a1f00780c */ /* 0x000fe40005741670 */
[----:B------:R-:W-:Y:S02]  /*4d50*/  F2FP.F16.E5M2.UNPACK_B R26, R26 ;  /* 0x0000001aff1a723e */ /* 0x000fe400020004ff */
[----:B01----:R-:W-:-:S03]  /*4d60*/  PRMT R16, RZ, 0x7610, R16 ;  /* 0x00007610ff107816 */ /* 0x003fc60000000010 */
[----:B------:R-:W-:-:S05]  /*4d70*/  HADD2.F32 R26, -RZ, R26.H0_H0 ;  /* 0x2000001aff1a7230 */ /* 0x000fca0000004100 */
[----:B------:R-:W-:-:S04]  /*4d80*/  FMUL R26, R26, R9 ;  /* 0x000000091a1a7220 */ /* 0x000fc80000400000 */
[----:B------:R-:W-:-:S05]  /*4d90*/  FFMA R26, R115, R8, R26 ;  /* 0x00000008731a7223 */ /* 0x000fca000000001a */
[----:B------:R-:W-:-:S05]  /*4da0*/  F2FP.SATFINITE.E5M2.F32.PACK_AB_MERGE_C R17, RZ, R26, RZ ;  /* 0x0000001aff11723e */ /* 0x000fca00048060ff */
[----:B------:R0:W-:Y:S01]  /*4db0*/  @!P3 STG.E.U8 desc[UR16][R14.64+0x38], R17 ;  /* 0x000038110e00b986 */ /* 0x0001e2000c101110 */
[----:B------:R-:W-:Y:S05]  /*4dc0*/  @P2 BRA `(.L_x_102) ;  /* 0x0000000000042947 */ /* 0x000fea0003800000 */
[----:B------:R1:W5:Y:S02]  /*4dd0*/  LDG.E.U8 R16, desc[UR16][R28.64+0x39] ;  /* 0x000039101c107981 */ /* 0x000364000c1e1100 */
.L_x_102:
[----:B------:R-:W-:Y:S05]  /*4de0*/  BSYNC B1 ;  /* 0x0000000000017941 */ /* 0x000fea0003800000 */
.L_x_101:
[----:B-----5:R-:W-:Y:S01]  /*4df0*/  LOP3.LUT R16, R16, 0xff, RZ, 0xc0, !PT ;  /* 0x000000ff10107812 */ /* 0x020fe200078ec0ff */
[----:B------:R-:W-:Y:S01]  /*4e00*/  BSSY B1, `(.L_x_103) ;  /* 0x0000013000017945 */ /* 0x000fe20003800000 */
[----:B-1234-:R-:W-:Y:S02]  /*4e10*/  IADD3 R29, P1, R33, 0x80, RZ ;  /* 0x00000080211d7810 */ /* 0x01efe40007f3e0ff */
[----:B------:R-:W-:-:S03]  /*4e20*/  F2FP.F16.E5M2.UNPACK_B R16, R16 ;  /* 0x00000010ff10723e */ /* 0x000fc600020004ff */
[----:B0-----:R-:W-:Y:S01]  /*4e30*/  IMAD.X R17, RZ, RZ, R25, P1 ;  /* 0x000000ffff117224 */ /* 0x001fe200008e0619 */
        /* <DEDUP_REMOVED lines=15> */
.L_x_104:
[----:B------:R-:W-:Y:S05]  /*4f30*/  BSYNC B1 ;  /* 0x0000000000017941 */ /* 0x000fea0003800000 */
.L_x_103:
[----:B-----5:R-:W-:Y:S01]  /*4f40*/  LOP3.LUT R26, R26, 0xff, RZ, 0xc0, !PT ;  /* 0x000000ff1a1a7812 */ /* 0x020fe200078ec0ff */
[----:B------:R-:W-:Y:S01]  /*4f50*/  BSSY B1, `(.L_x_105) ;  /* 0x000000b000017945 */ /* 0x000fe20003800000 */
[----:B------:R-:W-:Y:S02]  /*4f60*/  ISETP.LT.OR P3, PT, R31, 0x2, !P1 ;  /* 0x000000021f00780c */ /* 0x000fe40004f61670 */
[----:B------:R-:W-:Y:S02]  /*4f70*/  F2FP.F16.E5M2.UNPACK_B R26, R26 ;  /* 0x0000001aff1a723e */ /* 0x000fe400020004ff */
[----:B0-----:R-:W-:-:S03]  /*4f80*/  PRMT R14, RZ, 0x7610, R14 ;  /* 0x00007610ff0e7816 */ /* 0x001fc6000000000e */
[----:B------:R-:W-:-:S05]  /*4f90*/  HADD2.F32 R26, -RZ, R26.H0_H0 ;  /* 0x2000001aff1a7230 */ /* 0x000fca0000004100 */
[----:B------:R-:W-:-:S04]  /*4fa0*/  FMUL R26, R26, R9 ;  /* 0x000000091a1a7220 */ /* 0x000fc80000400000 */
[----:B------:R-:W-:-:S05]  /*4fb0*/  FFMA R26, R113, R8, R26 ;  /* 0x00000008711a7223 */ /* 0x000fca000000001a */
[----:B------:R-:W-:-:S05]  /*4fc0*/  F2FP.SATFINITE.E5M2.F32.PACK_AB_MERGE_C R15, RZ, R26, RZ ;  /* 0x0000001aff0f723e */ /* 0x000fca00048060ff */
[----:B------:R0:W-:Y:S01]  /*4fd0*/  @!P5 STG.E.U8 desc[UR16][R12.64], R15 ;  /* 0x0000000f0c00d986 */ /* 0x0001e2000c101110 */
[----:B------:R-:W-:Y:S05]  /*4fe0*/  @P3 BRA `(.L_x_106) ;  /* 0x0000000000043947 */ /* 0x000fea0003800000 */
[----:B------:R2:W5:Y:S02]  /*4ff0*/  LDG.E.U8 R14, desc[UR16][R16.64+0x1] ;  /* 0x00000110100e7981 */ /* 0x000564000c1e1100 */
.L_x_106:
[----:B------:R-:W-:Y:S05]  /*5000*/  BSYNC B1 ;  /* 0x0000000000017941 */ /* 0x000fea0003800000 */
.L_x_105:
[----:B-----5:R-:W-:Y:S01]  /*5010*/  LOP3.LUT R14, R14, 0xff, RZ, 0xc0, !PT ;  /* 0x000000ff0e0e7812 */ /* 0x020fe200078ec0ff */
[----:B------:R-:W-:Y:S01]  /*5020*/  BSSY B1, `(.L_x_107) ;  /* 0x0000013000017945 */ /* 0x000fe20003800000 */
[----:B------:R-:W-:Y:S02]  /*5030*/  IADD3 R33, P2, R33, 0x88, RZ ;  /* 0x0000008821217810 */ /* 0x000fe40007f5e0ff */
[----:B------:R-:W-:-:S03]  /*5040*/  F2FP.F16.E5M2.UNPACK_B R14, R14 ;  /* 0x0000000eff0e723e */ /* 0x000fc600020004ff */
[----:B------:R-:W-:Y:S01]  /*5050*/  IMAD.X R24, RZ, RZ, R25, P2 ;  /* 0x000000ffff187224 */ /* 0x000fe200010e0619 */
[----:B------:R-:W-:Y:S01]  /*5060*/  ISETP.GE.AND P2, PT, R32, 0x89, PT ;  /* 0x000000892000780c */ /* 0x000fe20003f46270 */
[----:B------:R-:W-:Y:S02]  /*5070*/  HADD2.F32 R14, -RZ, R14.H0_H0 ;  /* 0x2000000eff0e7230 */ /* 0x000fe40000004100 */
[----:B------:R-:W-:Y:S01]  /*5080*/  IMAD R24, R24, UR6, RZ ;  /* 0x0000000618187c24 */ /* 0x000fe2000f8e02ff */
[----:B------:R-:W-:Y:S01]  /*5090*/  ISETP.LT.OR P5, PT, R31, 0x1, !P2 ;  /* 0x000000011f00780c */ /* 0x000fe200057a1670 */
[----:B------:R-:W-:-:S04]  /*50a0*/  IMAD.WIDE.U32 R6, R33, UR6, R6 ;  /* 0x0000000621067c25 */ /* 0x000fc8000f8e0006 */
[----:B0-----:R-:W-:Y:S01]  /*50b0*/  FMUL R15, R14, R9 ;  /* 0x000000090e0f7220 */ /* 0x001fe20000400000 */
[----:B------:R-:W-:Y:S01]  /*50c0*/  PRMT R14, RZ, 0x7610, R14 ;  /* 0x00007610ff0e7816 */ /* 0x000fe2000000000e */
[----:B------:R-:W-:Y:S02]  /*50d0*/  IMAD R33, R33, UR7, R24 ;  /* 0x0000000721217c24 */ /* 0x000fe4000f8e0218 */
[----:B------:R-:W-:Y:S01]  /*50e0*/  FFMA R15, R112, R8, R15 ;  /* 0x00000008700f7223 */ /* 0x000fe2000000000f */
[----:B------:R-:W-:-:S04]  /*50f0*/  IADD3 R6, P6, R6, UR10, RZ ;  /* 0x0000000a06067c10 */ /* 0x000fc8000ffde0ff */
[----:B------:R-:W-:Y:S02]  /*5100*/  F2FP.SATFINITE.E5M2.F32.PACK_AB_MERGE_C R15, RZ, R15, RZ ;  /* 0x0000000fff0f723e */ /* 0x000fe400048060ff */
[----:B------:R-:W-:-:S03]  /*5110*/  IADD3.X R7, R7, UR11, R33, P6, !PT ;  /* 0x0000000b07077c10 */ /* 0x000fc6000b7fe421 */
[----:B------:R0:W-:Y:S01]  /*5120*/  @!P3 STG.E.U8 desc[UR16][R12.64+0x1], R15 ;  /* 0x0000010f0c00b986 */ /* 0x0001e2000c101110 */
[----:B------:R-:W-:Y:S05]  /*5130*/  @P5 BRA `(.L_x_108) ;  /* 0x0000000000045947 */ /* 0x000fea0003800000 */
[----:B------:R3:W5:Y:S02]  /*5140*/  LDG.E.U8 R14, desc[UR16][R6.64] ;  /* 0x00000010060e7981 */ /* 0x000764000c1e1100 */
.L_x_108:
[----:B------:R-:W-:Y:S05]  /*5150*/  BSYNC B1 ;  /* 0x0000000000017941 */ /* 0x000fea0003800000 */
.L_x_107:
[----:B-----5:R-:W-:Y:S01]  /*5160*/  LOP3.LUT R14, R14, 0xff, RZ, 0xc0, !PT ;  /* 0x000000ff0e0e7812 */ /* 0x020fe200078ec0ff */
[----:B------:R-:W-:Y:S01]  /*5170*/  BSSY B1, `(.L_x_109) ;  /* 0x000000b000017945 */ /* 0x000fe20003800000 */
[----:B------:R-:W-:Y:S02]  /*5180*/  ISETP.LT.OR P3, PT, R31, 0x2, !P2 ;  /* 0x000000021f00780c */ /* 0x000fe40005761670 */
[----:B------:R-:W-:-:S05]  /*5190*/  F2FP.F16.E5M2.UNPACK_B R14, R14 ;  /* 0x0000000eff0e723e */ /* 0x000fca00020004ff */
[----:B------:R-:W-:-:S05]  /*51a0*/  HADD2.F32 R14, -RZ, R14.H0_H0 ;  /* 0x2000000eff0e7230 */ /* 0x000fca0000004100 */
[----:B------:R-:W-:-:S04]  /*51b0*/  FMUL R14, R14, R9 ;  /* 0x000000090e0e7220 */ /* 0x000fc80000400000 */
[----:B------:R-:W-:-:S05]  /*51c0*/  FFMA R14, R111, R8, R14 ;  /* 0x000000086f0e7223 */ /* 0x000fca000000000e */
[----:B0-----:R-:W-:Y:S02]  /*51d0*/  F2FP.SATFINITE.E5M2.F32.PACK_AB_MERGE_C R15, RZ, R14, RZ ;  /* 0x0000000eff0f723e */ /* 0x001fe400048060ff */
[----:B------:R-:W-:-:S03]  /*51e0*/  PRMT R14, RZ, 0x7610, R14 ;  /* 0x00007610ff0e7816 */ /* 0x000fc6000000000e */
[----:B------:R0:W-:Y:S01]  /*51f0*/  @!P5 STG.E.U8 desc[UR16][R10.64], R15 ;  /* 0x0000000f0a00d986 */ /* 0x0001e2000c101110 */
[----:B------:R-:W-:Y:S05]  /*5200*/  @P3 BRA `(.L_x_110) ;  /* 0x0000000000043947 */ /* 0x000fea0003800000 */
[----:B------:R4:W5:Y:S02]  /*5210*/  LDG.E.U8 R14, desc[UR16][R6.64+0x1] ;  /* 0x00000110060e7981 */ /* 0x000964000c1e1100 */
.L_x_110:
[----:B------:R-:W-:Y:S05]  /*5220*/  BSYNC B1 ;  /* 0x0000000000017941 */ /* 0x000fea0003800000 */
.L_x_109:
[----:B-----5:R-:W-:Y:S01]  /*5230*/  LOP3.LUT R14, R14, 0xff, RZ, 0xc0, !PT ;  /* 0x000000ff0e0e7812 */ /* 0x020fe200078ec0ff */
[----:B------:R-:W-:Y:S01]  /*5240*/  BSSY B1, `(.L_x_111) ;  /* 0x000000b000017945 */ /* 0x000fe20003800000 */
[----:B------:R-:W-:Y:S02]  /*5250*/  ISETP.LT.OR P5, PT, R31, 0x9, !P1 ;  /* 0x000000091f00780c */ /* 0x000fe40004fa1670 */
[----:B------:R-:W-:-:S05]  /*5260*/  F2FP.F16.E5M2.UNPACK_B R14, R14 ;  /* 0x0000000eff0e723e */ /* 0x000fca00020004ff */
[----:B------:R-:W-:-:S05]  /*5270*/  HADD2.F32 R14, -RZ, R14.H0_H0 ;  /* 0x2000000eff0e7230 */ /* 0x000fca0000004100 */
[----:B0-----:R-:W-:Y:S01]  /*5280*/  FMUL R15, R14, R9 ;  /* 0x000000090e0f7220 */ /* 0x001fe20000400000 */
[----:B------:R-:W-:-:S03]  /*5290*/  PRMT R14, RZ, 0x7610, R14 ;  /* 0x00007610ff0e7816 */ /* 0x000fc6000000000e */
[----:B------:R-:W-:-:S05]  /*52a0*/  FFMA R15, R110, R8, R15 ;  /* 0x000000086e0f7223 */ /* 0x000fca000000000f */
[----:B------:R-:W-:-:S05]  /*52b0*/  F2FP.SATFINITE.E5M2.F32.PACK_AB_MERGE_C R15, RZ, R15, RZ ;  /* 0x0000000fff0f723e */ /* 0x000fca00048060ff */
[----:B------:R0:W-:Y:S01]  /*52c0*/  @!P3 STG.E.U8 desc[UR16][R10.64+0x1], R15 ;  /* 0x0000010f0a00b986 */ /* 0x0001e2000c101110 */
[----:B------:R-:W-:Y:S05]  /*52d0*/  @P5 BRA `(.L_x_112) ;  /* 0x0000000000045947 */ /* 0x000fea0003800000 */
[----:B------:R0:W5:Y:S02]  /*52e0*/  LDG.E.U8 R14, desc[UR16][R16.64+0x8] ;  /* 0x00000810100e7981 */ /* 0x000164000c1e1100 */
.L_x_112:
[----:B------:R-:W-:Y:S05]  /*52f0*/  BSYNC B1 ;  /* 0x0000000000017941 */ /* 0x000fea0003800000 */
.L_x_111:
        /* <DEDUP_REMOVED lines=12> */
.L_x_114:
[----:B------:R-:W-:Y:S05]  /*53c0*/  BSYNC B1 ;  /* 0x0000000000017941 */ /* 0x000fea0003800000 */
.L_x_113:
        /* <DEDUP_REMOVED lines=12> */
.L_x_116:
[----:B------:R-:W-:Y:S05]  /*5490*/  BSYNC B1 ;  /* 0x0000000000017941 */ /* 0x000fea0003800000 */
.L_x_115:
        /* <DEDUP_REMOVED lines=12> */
.L_x_118:
[----:B------:R-:W-:Y:S05]  /*5560*/  BSYNC B1 ;  /* 0x0000000000017941 */ /* 0x000fea0003800000 */
.L_x_117:
        /* <DEDUP_REMOVED lines=12> */
.L_x_120:
[----:B------:R-:W-:Y:S05]  /*5630*/  BSYNC B1 ;  /* 0x0000000000017941 */ /* 0x000fea0003800000 */
.L_x_119:
        /* <DEDUP_REMOVED lines=12> */
.L_x_122:
[----:B------:R-:W-:Y:S05]  /*5700*/  BSYNC B1 ;  /* 0x0000000000017941 */ /* 0x000fea0003800000 */
.L_x_121:
        /* <DEDUP_REMOVED lines=12> */
.L_x_124:
[----:B------:R-:W-:Y:S05]  /*57d0*/  BSYNC B1 ;  /* 0x0000000000017941 */ /* 0x000fea0003800000 */
.L_x_123:
        /* <DEDUP_REMOVED lines=12> */
.L_x_126:
[----:B------:R-:W-:Y:S05]  /*58a0*/  BSYNC B1 ;  /* 0x0000000000017941 */ /* 0x000fea0003800000 */
.L_x_125:
        /* <DEDUP_REMOVED lines=12> */
.L_x_128:
[----:B------:R-:W-:Y:S05]  /*5970*/  BSYNC B1 ;  /* 0x0000000000017941 */ /* 0x000fea0003800000 */
.L_x_127:
        /* <DEDUP_REMOVED lines=12> */
.L_x_130:
[----:B------:R-:W-:Y:S05]  /*5a40*/  BSYNC B1 ;  /* 0x0000000000017941 */ /* 0x000fea0003800000 */
.L_x_129:
        /* <DEDUP_REMOVED lines=12> */
.L_x_132:
[----:B------:R-:W-:Y:S05]  /*5b10*/  BSYNC B1 ;  /* 0x0000000000017941 */ /* 0x000fea0003800000 */
.L_x_131:
        /* <DEDUP_REMOVED lines=12> */
.L_x_134:
[----:B------:R-:W-:Y:S05]  /*5be0*/  BSYNC B1 ;  /* 0x0000000000017941 */ /* 0x000fea0003800000 */
.L_x_133:
        /* <DEDUP_REMOVED lines=12> */
.L_x_136:
[----:B------:R-:W-:Y:S05]  /*5cb0*/  BSYNC B1 ;  /* 0x0000000000017941 */ /* 0x000fea0003800000 */
.L_x_135:
        /* <DEDUP_REMOVED lines=12> */
.L_x_138:
[----:B------:R-:W-:Y:S05]  /*5d80*/  BSYNC B1 ;  /* 0x0000000000017941 */ /* 0x000fea0003800000 */
.L_x_137:
        /* <DEDUP_REMOVED lines=12> */
.L_x_140:
[----:B------:R-:W-:Y:S05]  /*5e50*/  BSYNC B1 ;  /* 0x0000000000017941 */ /* 0x000fea0003800000 */
.L_x_139:
        /* <DEDUP_REMOVED lines=12> */
.L_x_142:
[----:B------:R-:W-:Y:S05]  /*5f20*/  BSYNC B1 ;  /* 0x0000000000017941 */ /* 0x000fea0003800000 */
.L_x_141:
        /* <DEDUP_REMOVED lines=12> */
.L_x_144:
[----:B------:R-:W-:Y:S05]  /*5ff0*/  BSYNC B1 ;  /* 0x0000000000017941 */ /* 0x000fea0003800000 */
.L_x_143:
        /* <DEDUP_REMOVED lines=12> */
.L_x_146:
[----:B------:R-:W-:Y:S05]  /*60c0*/  BSYNC B1 ;  /* 0x0000000000017941 */ /* 0x000fea0003800000 */
.L_x_145:
        /* <DEDUP_REMOVED lines=12> */
.L_x_148:
[----:B------:R-:W-:Y:S05]  /*6190*/  BSYNC B1 ;  /* 0x0000000000017941 */ /* 0x000fea0003800000 */
.L_x_147:
        /* <DEDUP_REMOVED lines=12> */
.L_x_150:
[----:B------:R-:W-:Y:S05]  /*6260*/  BSYNC B1 ;  /* 0x0000000000017941 */ /* 0x000fea0003800000 */
.L_x_149:
        /* <DEDUP_REMOVED lines=12> */
.L_x_152:
[----:B------:R-:W-:Y:S05]  /*6330*/  BSYNC B1 ;  /* 0x0000000000017941 */ /* 0x000fea0003800000 */
.L_x_151:
        /* <DEDUP_REMOVED lines=12> */
.L_x_154:
[----:B------:R-:W-:Y:S05]  /*6400*/  BSYNC B1 ;  /* 0x0000000000017941 */ /* 0x000fea0003800000 */
.L_x_153:
        /* <DEDUP_REMOVED lines=12> */
.L_x_156:
[----:B------:R-:W-:Y:S05]  /*64d0*/  BSYNC B1 ;  /* 0x0000000000017941 */ /* 0x000fea0003800000 */
.L_x_155:
        /* <DEDUP_REMOVED lines=12> */
.L_x_158:
[----:B------:R-:W-:Y:S05]  /*65a0*/  BSYNC B1 ;  /* 0x0000000000017941 */ /* 0x000fea0003800000 */
.L_x_157:
        /* <DEDUP_REMOVED lines=12> */
.L_x_160:
[----:B------:R-:W-:Y:S05]  /*6670*/  BSYNC B1 ;  /* 0x0000000000017941 */ /* 0x000fea0003800000 */
.L_x_159:
        /* <DEDUP_REMOVED lines=12> */
.L_x_162:
[----:B------:R-:W-:Y:S05]  /*6740*/  BSYNC B1 ;  /* 0x0000000000017941 */ /* 0x000fea0003800000 */
.L_x_161:
        /* <DEDUP_REMOVED lines=12> */
.L_x_164:
[----:B------:R-:W-:Y:S05]  /*6810*/  BSYNC B1 ;  /* 0x0000000000017941 */ /* 0x000fea0003800000 */
.L_x_163:
        /* <DEDUP_REMOVED lines=12> */
.L_x_166:
[----:B------:R-:W-:Y:S05]  /*68e0*/  BSYNC B1 ;  /* 0x0000000000017941 */ /* 0x000fea0003800000 */
.L_x_165:
[----:B------:R-:W-:Y:S05]  /*68f0*/  @P2 BRA `(.L_x_167) ;  /* 0x0000001000302947 */ /* 0x000fea0003800000 */
[----:B-----5:R-:W-:-:S04]  /*6900*/  LOP3.LUT R12, R12, 0xff, RZ, 0xc0, !PT ;  /* 0x000000ff0c0c7812 */ /* 0x020fc800078ec0ff */
[----:B------:R-:W-:-:S05]  /*6910*/  F2FP.F16.E5M2.UNPACK_B R12, R12 ;  /* 0x0000000cff0c723e */ /* 0x000fca00020004ff */
[----:B------:R-:W-:-:S05]  /*6920*/  HADD2.F32 R12, -RZ, R12.H0_H0 ;  /* 0x2000000cff0c7230 */ /* 0x000fca0000004100 */
[----:B0--34-:R-:W-:-:S04]  /*6930*/  FMUL R7, R12, R9 ;  /* 0x000000090c077220 */ /* 0x019fc80000400000 */
[----:B------:R-:W-:-:S05]  /*6940*/  FFMA R7, R20, R8, R7 ;  /* 0x0000000814077223 */ /* 0x000fca0000000007 */
[----:B------:R-:W-:-:S05]  /*6950*/  F2FP.SATFINITE.E5M2.F32.PACK_AB_MERGE_C R7, RZ, R7, RZ ;  /* 0x00000007ff07723e */ /* 0x000fca00048060ff */
[----:B------:R0:W-:Y:S01]  /*6960*/  STG.E.U8 desc[UR16][R10.64+0x39], R7 ;  /* 0x000039070a007986 */ /* 0x0001e2000c101110 */
[----:B------:R-:W-:Y:S05]  /*6970*/  BRA `(.L_x_167) ;  /* 0x0000001000107947 */ /* 0x000fea0003800000 */
.L_x_38:
[C---:B------:R-:W-:Y:S01]  /*6980*/  ISETP.GE.AND P1, PT, R32.reuse, 0x1, PT ;  /* 0x000000012000780c */ /* 0x040fe20003f26270 */
[-C--:B--2---:R-:W-:Y:S01]  /*6990*/  FMUL R145, R145, R8.reuse ;  /* 0x0000000891917220 */ /* 0x084fe20000400000 */
[----:B------:R-:W-:Y:S01]  /*69a0*/  ISETP.GE.AND P2, PT, R32, 0x9, PT ;  /* 0x000000092000780c */ /* 0x000fe20003f46270 */
[-C--:B------:R-:W-:Y:S01]  /*69b0*/  FMUL R144, R144, R8.reuse ;  /* 0x0000000890907220 */ /* 0x080fe20000400000 */
[----:B------:R-:W-:Y:S01]  /*69c0*/  ISETP.LT.OR P3, PT, R31, 0x1, !P1 ;  /* 0x000000011f00780c */ /* 0x000fe20004f61670 */
[-C--:B------:R-:W-:Y:S01]  /*69d0*/  FMUL R143, R143, R8.reuse ;  /* 0x000000088f8f7220 */ /* 0x080fe20000400000 */
[C---:B------:R-:W-:Y:S01]  /*69e0*/  ISETP.LT.OR P6, PT, R31.reuse, 0x2, !P1 ;  /* 0x000000021f00780c */ /* 0x040fe20004fc1670 */
[-C--:B------:R-:W-:Y:S01]  /*69f0*/  FMUL R142, R142, R8.reuse ;  /* 0x000000088e8e7220 */ /* 0x080fe20000400000 */
[----:B------:R-:W-:Y:S01]  /*6a00*/  ISETP.LT.OR P5, PT, R31, 0x1, !P2 ;  /* 0x000000011f00780c */ /* 0x000fe200057a1670 */
[-C--:B------:R-:W-:Y:S01]  /*6a10*/  FMUL R141, R141, R8.reuse ;  /* 0x000000088d8d7220 */ /* 0x080fe20000400000 */
[----:B------:R-:W-:Y:S01]  /*6a20*/  F2FP.SATFINITE.E5M2.F32.PACK_AB_MERGE_C R145, RZ, R145, RZ ;  /* 0x00000091ff91723e */ /* 0x000fe200048060ff */
[----:B------:R-:W-:Y:S01]  /*6a30*/  FMUL R140, R140, R8 ;  /* 0x000000088c8c7220 */ /* 0x000fe20000400000 */
[----:B------:R-:W-:Y:S01]  /*6a40*/  F2FP.SATFINITE.E5M2.F32.PACK_AB_MERGE_C R7, RZ, R144, RZ ;  /* 0x00000090ff07723e */ /* 0x000fe200048060ff */
[-C--:B------:R-:W-:Y:S01]  /*6a50*/  FMUL R139, R139, R8.reuse ;  /* 0x000000088b8b7220 */ /* 0x080fe20000400000 */
[----:B------:R-:W-:Y:S01]  /*6a60*/  F2FP.SATFINITE.E5M2.F32.PACK_AB_MERGE_C R143, RZ, R143, RZ ;  /* 0x0000008fff8f723e */ /* 0x000fe200048060ff */
[----:B------:R-:W-:Y:S01]  /*6a70*/  FMUL R138, R138, R8 ;  /* 0x000000088a8a7220 */ /* 0x000fe20000400000 */
[----:B------:R-:W-:Y:S01]  /*6a80*/  F2FP.SATFINITE.E5M2.F32.PACK_AB_MERGE_C R25, RZ, R142, RZ ;  /* 0x0000008eff19723e */ /* 0x000fe200048060ff */
[----:B------:R-:W-:Y:S01]  /*6a90*/  @!P3 STG.E.U8 desc[UR16][R16.64], R145 ;  /* 0x000000911000b986 */ /* 0x000fe2000c101110 */
[----:B------:R-:W-:Y:S01]  /*6aa0*/  ISETP.LT.OR P3, PT, R31, 0x2, !P2 ;  /* 0x000000021f00780c */ /* 0x000fe20005761670 */
[-C--:B------:R-:W-:Y:S01]  /*6ab0*/  FMUL R137, R137, R8.reuse ;  /* 0x0000000889897220 */ /* 0x080fe20000400000 */
[----:B------:R-:W-:Y:S01]  /*6ac0*/  F2FP.SATFINITE.E5M2.F32.PACK_AB_MERGE_C R141, RZ, R141, RZ ;  /* 0x0000008dff8d723e */ /* 0x000fe200048060ff */
[----:B------:R0:W-:Y:S01]  /*6ad0*/  @!P6 STG.E.U8 desc[UR16][R16.64+0x1], R7 ;  /* 0x000001071000e986 */ /* 0x0001e2000c101110 */
[C---:B------:R-:W-:Y:S01]  /*6ae0*/  ISETP.LT.OR P6, PT, R31.reuse, 0x9, !P1 ;  /* 0x000000091f00780c */ /* 0x040fe20004fc1670 */
[-C--:B------:R-:W-:Y:S01]  /*6af0*/  FMUL R136, R136, R8.reuse ;  /* 0x0000000888887220 */ /* 0x080fe20000400000 */
[----:B------:R-:W-:Y:S01]  /*6b00*/  F2FP.SATFINITE.E5M2.F32.PACK_AB_MERGE_C R139, RZ, R139, RZ ;  /* 0x0000008bff8b723e */ /* 0x000fe200048060ff */
[----:B------:R-:W-:Y:S01]  /*6b10*/  @!P5 STG.E.U8 desc[UR16][R14.64], R143 ;  /* 0x0000008f0e00d986 */ /* 0x000fe2000c101110 */
[----:B------:R-:W-:Y:S01]  /*6b20*/  ISETP.LT.OR P5, PT, R31, 0xa, !P1 ;  /* 0x0000000a1f00780c */ /* 0x000fe20004fa1670 */
[----:B------:R-:W-:Y:S01]  /*6b30*/  FMUL R135, R135, R8 ;  /* 0x0000000887877220 */ /* 0x000fe20000400000 */
[----:B------:R-:W-:Y:S01]  /*6b40*/  F2FP.SATFINITE.E5M2.F32.PACK_AB_MERGE_C R27, RZ, R138, RZ ;  /* 0x0000008aff1b723e */ /* 0x000fe200048060ff */
[-C--:B------:R-:W-:Y:S01]  /*6b50*/  FMUL R134, R134, R8.reuse ;  /* 0x0000000886867220 */ /* 0x080fe20000400000 */
[----:B------:R-:W-:Y:S01]  /*6b60*/  F2FP.SATFINITE.E5M2.F32.PACK_AB_MERGE_C R137, RZ, R137, RZ ;  /* 0x00000089ff89723e */ /* 0x000fe200048060ff */
[----:B------:R1:W-:Y:S01]  /*6b70*/  @!P3 STG.E.U8 desc[UR16][R14.64+0x1], R25 ;  /* 0x000001190e00b986 */ /* 0x0003e2000c101110 */
[----:B------:R-:W-:Y:S01]  /*6b80*/  ISETP.LT.OR P3, PT, R31, 0x9, !P2 ;  /* 0x000000091f00780c */ /* 0x000fe20005761670 */
[----:B------:R-:W-:Y:S01]  /*6b90*/  FMUL R133, R133, R8 ;  /* 0x0000000885857220 */ /* 0x000fe20000400000 */
[----:B0-----:R-:W-:Y:S01]  /*6ba0*/  F2FP.SATFINITE.E5M2.F32.PACK_AB_MERGE_C R7, RZ, R140, RZ ;  /* 0x0000008cff07723e */ /* 0x001fe200048060ff */
[----:B------:R-:W-:Y:S01]  /*6bb0*/  @!P6 STG.E.U8 desc[UR16][R16.64+0x8], R141 ;  /* 0x0000088d1000e986 */ /* 0x000fe2000c101110 */
[C---:B------:R-:W-:Y:S01]  /*6bc0*/  ISETP.LT.OR P6, PT, R31.reuse, 0xa, !P2 ;  /* 0x0000000a1f00780c */ /* 0x040fe200057c1670 */
[-C--:B------:R-:W-:Y:S01]  /*6bd0*/  FMUL R132, R132, R8.reuse ;  /* 0x0000000884847220 */ /* 0x080fe20000400000 */
[----:B------:R-:W-:Y:S01]  /*6be0*/  F2FP.SATFINITE.E5M2.F32.PACK_AB_MERGE_C R135, RZ, R135, RZ ;  /* 0x00000087ff87723e */ /* 0x000fe200048060ff */
[----:B------:R0:W-:Y:S01]  /*6bf0*/  @!P5 STG.E.U8 desc[UR16][R16.64+0x9], R7 ;  /* 0x000009071000d986 */ /* 0x0001e2000c101110 */
[----:B------:R-:W-:Y:S01]  /*6c00*/  ISETP.LT.OR P5, PT, R31, 0x11, !P1 ;  /* 0x000000111f00780c */ /* 0x000fe20004fa1670 */
[-C--:B------:R-:W-:Y:S01]  /*6c10*/  FMUL R131, R131, R8.reuse ;  /* 0x0000000883837220 */ /* 0x080fe20000400000 */
[----:B------:R-:W-:Y:S01]  /*6c20*/  F2FP.SATFINITE.E5M2.F32.PACK_AB_MERGE_C R133, RZ, R133, RZ ;  /* 0x00000085ff85723e */ /* 0x000fe200048060ff */
[----:B------:R-:W-:Y:S01]  /*6c30*/  FMUL R130, R130, R8 ;  /* 0x0000000882827220 */ /* 0x000fe20000400000 */
[----:B-1----:R-:W-:Y:S01]  /*6c40*/  F2FP.SATFINITE.E5M2.F32.PACK_AB_MERGE_C R25, RZ, R134, RZ ;  /* 0x00000086ff19723e */ /* 0x002fe200048060ff */
[----:B------:R-:W-:Y:S01]  /*6c50*/  @!P3 STG.E.U8 desc[UR16][R14.64+0x8], R139 ;  /* 0x0000088b0e00b986 */ /* 0x000fe2000c101110 */
[----:B------:R-:W-:Y:S01]  /*6c60*/  ISETP.LT.OR P3, PT, R31, 0x12, !P1 ;  /* 0x000000121f00780c */ /* 0x000fe20004f61670 */
[-C--:B------:R-:W-:Y:S01]  /*6c70*/  FMUL R129, R129, R8.reuse ;  /* 0x0000000881817220 */ /* 0x080fe20000400000 */
[----:B------:R-:W-:Y:S01]  /*6c80*/  F2FP.SATFINITE.E5M2.F32.PACK_AB_MERGE_C R131, RZ, R131, RZ ;  /* 0x00000083ff83723e */ /* 0x000fe200048060ff */
[----:B------:R1:W-:Y:S01]  /*6c90*/  @!P6 STG.E.U8 desc[UR16][R14.64+0x9], R27 ;  /* 0x0000091b0e00e986 */ /* 0x0003e2000c101110 */
[C---:B------:R-:W-:Y:S01]  /*6ca0*/  ISETP.LT.OR P6, PT, R31.reuse, 0x11, !P2 ;  /* 0x000000111f00780c */ /* 0x040fe200057c1670 */
[----:B------:R-:W-:Y:S01]  /*6cb0*/  FMUL R128, R128, R8 ;  /* 0x0000000880807220 */ /* 0x000fe20000400000 */
[----:B0-----:R-:W-:Y:S01]  /*6cc0*/  F2FP.SATFINITE.E5M2.F32.PACK_AB_MERGE_C R7, RZ, R136, RZ ;  /* 0x00000088ff07723e */ /* 0x001fe200048060ff */
[----:B------:R-:W-:Y:S01]  /*6cd0*/  @!P5 STG.E.U8 desc[UR16][R16.64+0x10], R137 ;  /* 0x000010891000d986 */ /* 0x000fe2000c101110 */
[----:B------:R-:W-:Y:S01]  /*6ce0*/  ISETP.LT.OR P5, PT, R31, 0x12, !P2 ;  /* 0x000000121f00780c */ /* 0x000fe200057a1670 */
[-C--:B------:R-:W-:Y:S01]  /*6cf0*/  FMUL R127, R127, R8.reuse ;  /* 0x000000087f7f7220 */ /* 0x080fe20000400000 */
[----:B------:R-:W-:Y:S01]  /*6d00*/  F2FP.SATFINITE.E5M2.F32.PACK_AB_MERGE_C R129, RZ, R129, RZ ;  /* 0x00000081ff81723e */ /* 0x000fe200048060ff */
[-C--:B------:R-:W-:Y:S01]  /*6d10*/  FMUL R126, R126, R8.reuse ;  /* 0x000000087e7e7220 */ /* 0x080fe20000400000 */
[-C--:B------:R-:W-:Y:S01]  /*6d20*/  FMUL R125, R125, R8.reuse ;  /* 0x000000087d7d7220 */ /* 0x080fe20000400000 */
[----:B------:R0:W-:Y:S01]  /*6d30*/  @!P3 STG.E.U8 desc[UR16][R16.64+0x11], R7 ;  /* 0x000011071000b986 */ /* 0x0001e2000c101110 */
[C---:B------:R-:W-:Y:S01]  /*6d40*/  ISETP.LT.OR P3, PT, R31.reuse, 0x19, !P1 ;  /* 0x000000191f00780c */ /* 0x040fe20004f61670 */
[----:B------:R-:W-:Y:S01]  /*6d50*/  FMUL R124, R124, R8 ;  /* 0x000000087c7c7220 */ /* 0x000fe20000400000 */
[----:B-1----:R-:W-:Y:S01]  /*6d60*/  F2FP.SATFINITE.E5M2.F32.PACK_AB_MERGE_C R27, RZ, R132, RZ ;  /* 0x00000084ff1b723e */ /* 0x002fe200048060ff */
[----:B------:R-:W-:Y:S01]  /*6d70*/  @!P6 STG.E.U8 desc[UR16][R14.64+0x10], R135 ;  /* 0x000010870e00e986 */ /* 0x000fe2000c101110 */
[----:B------:R-:W-:Y:S01]  /*6d80*/  ISETP.LT.OR P6, PT, R31, 0x1a, !P1 ;  /* 0x0000001a1f00780c */ /* 0x000fe20004fc1670 */
[-C--:B------:R-:W-:Y:S01]  /*6d90*/  FMUL R123, R123, R8.reuse ;  /* 0x000000087b7b7220 */ /* 0x080fe20000400000 */
[----:B------:R-:W-:Y:S01]  /*6da0*/  F2FP.SATFINITE.E5M2.F32.PACK_AB_MERGE_C R127, RZ, R127, RZ ;  /* 0x0000007fff7f723e */ /* 0x000fe200048060ff */
[----:B------:R1:W-:Y:S01]  /*6db0*/  @!P5 STG.E.U8 desc[UR16][R14.64+0x11], R25 ;  /* 0x000011190e00d986 */ /* 0x0003e2000c101110 */
[----:B------:R-:W-:Y:S01]  /*6dc0*/  ISETP.LT.OR P5, PT, R31, 0x19, !P2 ;  /* 0x000000191f00780c */ /* 0x000fe200057a1670 */
[-C--:B------:R-:W-:Y:S01]  /*6dd0*/  FMUL R122, R122, R8.reuse ;  /* 0x000000087a7a7220 */ /* 0x080fe20000400000 */
[----:B------:R-:W-:Y:S01]  /*6de0*/  F2FP.SATFINITE.E5M2.F32.PACK_AB_MERGE_C R125, RZ, R125, RZ ;  /* 0x0000007dff7d723e */ /* 0x000fe200048060ff */
        /* <DEDUP_REMOVED lines=8> */
[----:B------:R-:W-:Y:S01]  /*6e70*/  FMUL R119, R119, R8 ;  /* 0x0000000877777220 */ /* 0x000fe20000400000 */
[----:B-1----:R-:W-:Y:S01]  /*6e80*/  F2FP.SATFINITE.E5M2.F32.PACK_AB_MERGE_C R25, RZ, R128, RZ ;  /* 0x00000080ff19723e */ /* 0x002fe200048060ff */
[----:B------:R-:W-:Y:S01]  /*6e90*/  @!P5 STG.E.U8 desc[UR16][R14.64+0x18], R131 ;  /* 0x000018830e00d986 */ /* 0x000fe2000c101110 */
[----:B------:R-:W-:Y:S01]  /*6ea0*/  ISETP.LT.OR P5, PT, R31, 0x22, !P1 ;  /* 0x000000221f00780c */ /* 0x000fe20004fa1670 */
[-C--:B------:R-:W-:Y:S01]  /*6eb0*/  FMUL R118, R118, R8.reuse ;  /* 0x0000000876767220 */ /* 0x080fe20000400000 */
[----:B------:R-:W-:Y:S01]  /*6ec0*/  F2FP.SATFINITE.E5M2.F32.PACK_AB_MERGE_C R121, RZ, R121, RZ ;  /* 0x00000079ff79723e */ /* 0x000fe200048060ff */
[-C--:B------:R-:W-:Y:S01]  /*6ed0*/  FMUL R117, R117, R8.reuse ;  /* 0x0000000875757220 */ /* 0x080fe20000400000 */
[----:B------:R-:W-:Y:S01]  /*6ee0*/  F2FP.SATFINITE.E5M2.F32.PACK_AB_MERGE_C R119, RZ, R119, RZ ;  /* 0x00000077ff77723e */ /* 0x000fe200048060ff */
[----:B------:R1:W-:Y:S01]  /*6ef0*/  @!P3 STG.E.U8 desc[UR16][R14.64+0x19], R7 ;  /* 0x000019070e00b986 */ /* 0x0003e2000c101110 */
[C---:B------:R-:W-:Y:S01]  /*6f00*/  ISETP.LT.OR P3, PT, R31.reuse, 0x21, !P2 ;  /* 0x000000211f00780c */ /* 0x040fe20005761670 */
        /* <DEDUP_REMOVED lines=9> */
[----:B------:R-:W-:Y:S01]  /*6fa0*/  FMUL R113, R113, R8 ;  /* 0x0000000871717220 */ /* 0x000fe20000400000 */
[----:B-1----:R-:W-:Y:S01]  /*6fb0*/  F2FP.SATFINITE.E5M2.F32.PACK_AB_MERGE_C R7, RZ, R124, RZ ;  /* 0x0000007cff07723e */ /* 0x002fe200048060ff */
[-C--:B------:R-:W-:Y:S01]  /*6fc0*/  FMUL R112, R112, R8.reuse ;  /* 0x0000000870707220 */ /* 0x080fe20000400000 */
        /* <DEDUP_REMOVED lines=29> */
[----:B------:R-:W-:Y:S01]  /*71a0*/  ISETP.LT.OR P3, PT, R31, 0x32, !P2 ;  /* 0x000000321f00780c */ /* 0x000fe20005761670 */
[-C--:B------:R-:W-:Y:S01]  /*71b0*/  FMUL R103, R103, R8.reuse ;  /* 0x0000000867677220 */ /* 0x080fe20000400000 */
[----:B------:R-:W-:Y:S01]  /*71c0*/  F2FP.SATFINITE.E5M2.F32.PACK_AB_MERGE_C R105, RZ, R105, RZ ;  /* 0x00000069ff69723e */ /* 0x000fe200048060ff */
[----:B------:R0:W-:Y:S01]  /*71d0*/  @!P6 STG.E.U8 desc[UR16][R16.64+0x31], R27 ;  /* 0x0000311b1000e986 */ /* 0x0001e2000c101110 */
[C---:B------:R-:W-:Y:S01]  /*71e0*/  ISETP.LT.OR P6, PT, R31.reuse, 0x39, !P1 ;  /* 0x000000391f00780c */ /* 0x040fe20004fc1670 */
[-C--:B------:R-:W-:Y:S01]  /*71f0*/  FMUL R102, R102, R8.reuse ;  /* 0x0000000866667220 */ /* 0x080fe20000400000 */
[C---:B------:R-:W-:Y:S01]  /*7200*/  ISETP.LT.OR P1, PT, R31.reuse, 0x3a, !P1 ;  /* 0x0000003a1f00780c */ /* 0x040fe20004f21670 */
[----:B------:R-:W-:Y:S01]  /*7210*/  @!P5 STG.E.U8 desc[UR16][R14.64+0x30], R119 ;  /* 0x000030770e00d986 */ /* 0x000fe2000c101110 */
[C---:B------:R-:W-:Y:S01]  /*7220*/  ISETP.LT.OR P5, PT, R31.reuse, 0x39, !P2 ;  /* 0x000000391f00780c */ /* 0x040fe200057a1670 */
[-C--:B------:R-:W-:Y:S01]  /*7230*/  FMUL R100, R100, R8.reuse ;  /* 0x0000000864647220 */ /* 0x080fe20000400000 */
[----:B------:R-:W-:Y:S01]  /*7240*/  ISETP.LT.OR P2, PT, R31, 0x3a, !P2 ;  /* 0x0000003a1f00780c */ /* 0x000fe20005741670 */
[----:B------:R-:W-:Y:S01]  /*7250*/  FMUL R101, R101, R8 ;  /* 0x0000000865657220 */ /* 0x000fe20000400000 */
[----:B-1----:R-:W-:Y:S01]  /*7260*/  F2FP.SATFINITE.E5M2.F32.PACK_AB_MERGE_C R25, RZ, R116, RZ ;  /* 0x00000074ff19723e */ /* 0x002fe200048060ff */
[----:B------:R1:W-:Y:S01]  /*7270*/  @!P3 STG.E.U8 desc[UR16][R14.64+0x31], R7 ;  /* 0x000031070e00b986 */ /* 0x0003e2000c101110 */
[C---:B------:R-:W-:Y:S01]  /*7280*/  ISETP.GE.AND P3, PT, R32.reuse, 0x89, PT ;  /* 0x000000892000780c */ /* 0x040fe20003f66270 */
[----:B------:R-:W-:Y:S01]  /*7290*/  FMUL R99, R99, R8 ;  /* 0x0000000863637220 */ /* 0x000fe20000400000 */
[----:B0-----:R-:W-:Y:S01]  /*72a0*/  F2FP.SATFINITE.E5M2.F32.PACK_AB_MERGE_C R27, RZ, R114, RZ ;  /* 0x00000072ff1b723e */ /* 0x001fe200048060ff */
[----:B------:R-:W-:Y:S01]  /*72b0*/  @!P6 STG.E.U8 desc[UR16][R16.64+0x38], R117 ;  /* 0x000038751000e986 */ /* 0x000fe2000c101110 */
[----:B------:R-:W-:Y:S01]  /*72c0*/  ISETP.GE.AND P6, PT, R32, 0x81, PT ;  /* 0x000000812000780c */ /* 0x000fe20003fc6270 */
[-C--:B------:R-:W-:Y:S01]  /*72d0*/  FMUL R98, R98, R8.reuse ;  /* 0x0000000862627220 */ /* 0x080fe20000400000 */
[----:B------:R-:W-:Y:S01]  /*72e0*/  F2FP.SATFINITE.E5M2.F32.PACK_AB_MERGE_C R103, RZ, R103, RZ ;  /* 0x00000067ff67723e */ /* 0x000fe200048060ff */
[----:B------:R0:W-:Y:S01]  /*72f0*/  @!P1 STG.E.U8 desc[UR16][R16.64+0x39], R25 ;  /* 0x0000391910009986 */ /* 0x0001e2000c101110 */
[----:B------:R-:W-:Y:S01]  /*7300*/  ISETP.LT.OR P1, PT, R31, 0x1, !P6 ;  /* 0x000000011f00780c */ /* 0x000fe20007721670 */
[-C--:B------:R-:W-:Y:S01]  /*7310*/  FMUL R97, R97, R8.reuse ;  /* 0x0000000861617220 */ /* 0x080fe20000400000 */
[----:B------:R-:W-:Y:S01]  /*7320*/  F2FP.SATFINITE.E5M2.F32.PACK_AB_MERGE_C R101, RZ, R101, RZ ;  /* 0x00000065ff65723e */ /* 0x000fe200048060ff */
[----:B------:R-:W-:Y:S01]  /*7330*/  @!P2 STG.E.U8 desc[UR16][R14.64+0x39], R27 ;  /* 0x0000391b0e00a986 */ /* 0x000fe2000c101110 */
[C---:B------:R-:W-:Y:S01]  /*7340*/  ISETP.LT.OR P2, PT, R31.reuse, 0x2, !P6 ;  /* 0x000000021f00780c */ /* 0x040fe20007741670 */
[----:B------:R-:W-:Y:S01]  /*7350*/  FMUL R96, R96, R8 ;  /* 0x0000000860607220 */ /* 0x000fe20000400000 */
[----:B-1----:R-:W-:Y:S01]  /*7360*/  F2FP.SATFINITE.E5M2.F32.PACK_AB_MERGE_C R7, RZ, R112, RZ ;  /* 0x00000070ff07723e */ /* 0x002fe200048060ff */
        /* <DEDUP_REMOVED lines=45> */
[----:B------:R-:W-:Y:S01]  /*7640*/  FMUL R20, R20, R8 ;  /* 0x0000000814147220 */ /* 0x000fe20000400000 */
[----:B------:R-:W-:-:S03]  /*7650*/  F2FP.SATFINITE.E5M2.F32.PACK_AB_MERGE_C R19, RZ, R19, RZ ;  /* 0x00000013ff13723e */ /* 0x000fc600048060ff */
[----:B------:R-:W-:Y:S02]  /*7660*/  F2FP.SATFINITE.E5M2.F32.PACK_AB_MERGE_C R21, RZ, R21, RZ ;  /* 0x00000015ff15723e */ /* 0x000fe400048060ff */
[----:B-1----:R-:W-:Y:S01]  /*7670*/  F2FP.SATFINITE.E5M2.F32.PACK_AB_MERGE_C R7, RZ, R100, RZ ;  /* 0x00000064ff07723e */ /* 0x002fe200048060ff */
[----:B------:R0:W-:Y:S01]  /*7680*/  @!P2 STG.E.U8 desc[UR16][R12.64+0x11], R15 ;  /* 0x0000110f0c00a986 */ /* 0x0001e2000c101110 */
[----:B------:R-:W-:-:S03]  /*7690*/  ISETP.LT.OR P2, PT, R31, 0x1a, !P6 ;  /* 0x0000001a1f00780c */ /* 0x000fc60007741670 */
[----:B------:R-:W-:Y:S01]  /*76a0*/  @!P1 STG.E.U8 desc[UR16][R10.64+0x10], R103 ;  /* 0x000010670a009986 */ /* 0x000fe2000c101110 */
[----:B------:R-:W-:-:S03]  /*76b0*/  ISETP.LT.OR P1, PT, R31, 0x19, !P6 ;  /* 0x000000191f00780c */ /* 0x000fc60007721670 */
[----:B------:R1:W-:Y:S01]  /*76c0*/  @!P5 STG.E.U8 desc[UR16][R10.64+0x11], R17 ;  /* 0x000011110a00d986 */ /* 0x0003e2000c101110 */
[----:B------:R-:W-:Y:S02]  /*76d0*/  ISETP.LT.OR P5, PT, R31, 0x19, !P3 ;  /* 0x000000191f00780c */ /* 0x000fe40005fa1670 */
[----:B0-----:R-:W-:-:S03]  /*76e0*/  F2FP.SATFINITE.E5M2.F32.PACK_AB_MERGE_C R15, RZ, R98, RZ ;  /* 0x00000062ff0f723e */ /* 0x001fc600048060ff */
[----:B------:R0:W-:Y:S01]  /*76f0*/  @!P2 STG.E.U8 desc[UR16][R12.64+0x19], R7 ;  /* 0x000019070c00a986 */ /* 0x0001e2000c101110 */
[----:B------:R-:W-:-:S03]  /*7700*/  ISETP.LT.OR P2, PT, R31, 0x1a, !P3 ;  /* 0x0000001a1f00780c */ /* 0x000fc60005f41670 */
[----:B------:R-:W-:Y:S01]  /*7710*/  @!P1 STG.E.U8 desc[UR16][R12.64+0x18], R101 ;  /* 0x000018650c009986 */ /* 0x000fe2000c101110 */
[C---:B------:R-:W-:Y:S02]  /*7720*/  ISETP.LT.OR P1, PT, R31.reuse, 0x21, !P6 ;  /* 0x000000211f00780c */ /* 0x040fe40007721670 */
[----:B-1----:R-:W-:Y:S01]  /*7730*/  F2FP.SATFINITE.E5M2.F32.PACK_AB_MERGE_C R17, RZ, R96, RZ ;  /* 0x00000060ff11723e */ /* 0x002fe200048060ff */
[----:B------:R-:W-:Y:S01]  /*7740*/  @!P5 STG.E.U8 desc[UR16][R10.64+0x18], R99 ;  /* 0x000018630a00d986 */ /* 0x000fe2000c101110 */
[----:B------:R-:W-:Y:S02]  /*7750*/  ISETP.LT.OR P5, PT, R31, 0x22, !P6 ;  /* 0x000000221f00780c */ /* 0x000fe400077a1670 */
[----:B0-----:R-:W-:-:S03]  /*7760*/  F2FP.SATFINITE.E5M2.F32.PACK_AB_MERGE_C R7, RZ, R94, RZ ;  /* 0x0000005eff07723e */ /* 0x001fc600048060ff */
        /* <DEDUP_REMOVED lines=21> */
[----:B0-----:R-:W-:-:S07]  /*78c0*/  F2FP.SATFINITE.E5M2.F32.PACK_AB_MERGE_C R15, RZ, R18, RZ ;  /* 0x00000012ff0f723e */ /* 0x001fce00048060ff */
[----:B------:R-:W-:Y:S01]  /*78d0*/  @!P1 STG.E.U8 desc[UR16][R12.64+0x30], R89 ;  /* 0x000030590c009986 */ /* 0x000fe2000c101110 */
[C---:B------:R-:W-:Y:S02]  /*78e0*/  ISETP.LT.OR P1, PT, R31.reuse, 0x39, !P6 ;  /* 0x000000391f00780c */ /* 0x040fe40007721670 */
[C---:B------:R-:W-:Y:S01]  /*78f0*/  ISETP.LT.OR P6, PT, R31.reuse, 0x3a, !P6 ;  /* 0x0000003a1f00780c */ /* 0x040fe200077c1670 */
[----:B------:R0:W-:Y:S01]  /*7900*/  @!P5 STG.E.U8 desc[UR16][R12.64+0x31], R7 ;  /* 0x000031070c00d986 */ /* 0x0001e2000c101110 */
[C---:B------:R-:W-:Y:S02]  /*7910*/  ISETP.LT.OR P5, PT, R31.reuse, 0x32, !P3 ;  /* 0x000000321f00780c */ /* 0x040fe40005fa1670 */
[----:B-1----:R-:W-:Y:S01]  /*7920*/  F2FP.SATFINITE.E5M2.F32.PACK_AB_MERGE_C R17, RZ, R20, RZ ;  /* 0x00000014ff11723e */ /* 0x002fe200048060ff */
[----:B------:R1:W-:Y:S01]  /*7930*/  @!P2 STG.E.U8 desc[UR16][R10.64+0x30], R23 ;  /* 0x000030170a00a986 */ /* 0x0003e2000c101110 */
[C---:B------:R-:W-:Y:S02]  /*7940*/  ISETP.LT.OR P2, PT, R31.reuse, 0x39, !P3 ;  /* 0x000000391f00780c */ /* 0x040fe40005f41670 */
[----:B------:R-:W-:-:S02]  /*7950*/  ISETP.LT.OR P3, PT, R31, 0x3a, !P3 ;  /* 0x0000003a1f00780c */ /* 0x000fc40005f61670 */
[----:B0-----:R-:W-:-:S05]  /*7960*/  F2FP.SATFINITE.E5M2.F32.PACK_AB_MERGE_C R7, RZ, R22, RZ ;  /* 0x00000016ff07723e */ /* 0x001fca00048060ff */
[----:B------:R1:W-:Y:S04]  /*7970*/  @!P5 STG.E.U8 desc[UR16][R10.64+0x31], R7 ;  /* 0x000031070a00d986 */ /* 0x0003e8000c101110 */
[----:B------:R1:W-:Y:S04]  /*7980*/  @!P1 STG.E.U8 desc[UR16][R12.64+0x38], R19 ;  /* 0x000038130c009986 */ /* 0x0003e8000c101110 */
[----:B------:R1:W-:Y:S04]  /*7990*/  @!P6 STG.E.U8 desc[UR16][R12.64+0x39], R15 ;  /* 0x0000390f0c00e986 */ /* 0x0003e8000c101110 */
[----:B------:R1:W-:Y:S04]  /*79a0*/  @!P2 STG.E.U8 desc[UR16][R10.64+0x38], R21 ;  /* 0x000038150a00a986 */ /* 0x0003e8000c101110 */
[----:B------:R1:W-:Y:S02]  /*79b0*/  @!P3 STG.E.U8 desc[UR16][R10.64+0x39], R17 ;  /* 0x000039110a00b986 */ /* 0x0003e4000c101110 */
.L_x_167:
[----:B------:R-:W-:Y:S05]  /*79c0*/  BSYNC B0 ;  /* 0x0000000000007941 */ /* 0x000fea0003800000 */
.L_x_37:
[----:B------:R-:W-:Y:S01]  /*79d0*/  ULDC UR6, c[0x0][0xc] ;  /* 0x0000030000067ab9 */ /* 0x000fe20000000800 */
[----:B------:R-:W-:Y:S01]  /*79e0*/  ULDC UR7, c[0x0][0x10] ;  /* 0x0000040000077ab9 */ /* 0x000fe20000000800 */
[----:B01-34-:R-:W0:Y:S01]  /*79f0*/  LDC R7, c[0x0][0x14] ;  /* 0x00000500ff077b82 */ /* 0x01be220000000800 */
[----:B------:R-:W-:Y:S01]  /*7a00*/  UIMAD.WIDE.U32 UR6, UR6, UR7, URZ ;  /* 0x00000007060672a5 */ /* 0x000fe2000f8e003f */
[----:B------:R-:W-:Y:S02]  /*7a10*/  IMAD.MOV.U32 R10, RZ, RZ, -0x1 ;  /* 0xffffffffff0a7424 */ /* 0x000fe400078e00ff */
[----:B------:R-:W-:-:S03]  /*7a20*/  IMAD.MOV.U32 R6, RZ, RZ, -0x1 ;  /* 0xffffffffff067424 */ /* 0x000fc600078e00ff */
[----:B0-----:R-:W-:-:S04]  /*7a30*/  IMAD.WIDE.U32 R2, R7, UR6, R2 ;  /* 0x0000000607027c25 */ /* 0x001fc8000f8e0002 */
[----:B------:R-:W-:Y:S01]  /*7a40*/  IMAD R7, R7, UR7, RZ ;  /* 0x0000000707077c24 */ /* 0x000fe2000f8e02ff */
[----:B------:R-:W-:Y:S02]  /*7a50*/  ULDC.64 UR6, c[0x0][0x650] ;  /* 0x0001940000067ab9 */ /* 0x000fe40000000a00 */
[----:B------:R-:W-:Y:S01]  /*7a60*/  ISETP.GE.U32.AND P1, PT, R2, UR6, PT ;  /* 0x0000000602007c0c */ /* 0x000fe2000bf26070 */
[--C-:B------:R-:W-:Y:S01]  /*7a70*/  IMAD.IADD R3, R3, 0x1, R7.reuse ;  /* 0x0000000103037824 */ /* 0x100fe200078e0207 */
[----:B------:R-:W-:-:S04]  /*7a80*/  PRMT R7, RZ, 0x7610, R7 ;  /* 0x00007610ff077816 */ /* 0x000fc80000000007 */
[----:B------:R-:W-:-:S13]  /*7a90*/  ISETP.GE.U32.AND.EX P1, PT, R3, UR7, PT, P1 ;  /* 0x0000000703007c0c */ /* 0x000fda000bf26110 */
[----:B------:R-:W-:Y:S05]  /*7aa0*/  @P1 BRA `(.L_x_168) ;  /* 0x0000000400601947 */ /* 0x000fea0003800000 */
[----:B------:R-:W0:Y:S01]  /*7ab0*/  S2R R20, SR_CTAID.X ;  /* 0x0000000000147919 */ /* 0x000e220000002500 */
[----:B------:R-:W1:Y:S01]  /*7ac0*/  LDC.64 R14, c[0x0][0x628] ;  /* 0x00018a00ff0e7b82 */ /* 0x000e620000000a00 */
[----:B------:R-:W-:Y:S01]  /*7ad0*/  ULDC UR6, c[0x0][0x150] ;  /* 0x0000540000067ab9 */ /* 0x000fe20000000800 */
[----:B-----5:R-:W-:Y:S01]  /*7ae0*/  IMAD.MOV.U32 R12, RZ, RZ, R2 ;  /* 0x000000ffff0c7224 */ /* 0x020fe200078e0002 */
[----:B------:R-:W3:Y:S01]  /*7af0*/  S2R R22, SR_CTAID.Y ;  /* 0x0000000000167919 */ /* 0x000ee20000002600 */
[----:B------:R-:W-:-:S04]  /*7b00*/  IMAD.MOV.U32 R13, RZ, RZ, R3 ;  /* 0x000000ffff0d7224 */ /* 0x000fc800078e0003 */
[----:B------:R-:W4:Y:S08]  /*7b10*/  LDC R23, c[0x0][0x144] ;  /* 0x00005100ff177b82 */ /* 0x000f300000000800 */
[----:B--2---:R-:W2:Y:S08]  /*7b20*/  LDC R16, c[0x0][0x630] ;  /* 0x00018c00ff107b82 */ /* 0x004eb00000000800 */
[----:B------:R-:W2:Y:S01]  /*7b30*/  LDC.64 R18, c[0x0][0x620] ;  /* 0x00018800ff127b82 */ /* 0x000ea20000000a00 */
[----:B-1----:R-:W-:-:S04]  /*7b40*/  ISETP.NE.U32.AND P1, PT, R14, RZ, PT ;  /* 0x000000ff0e00720c */ /* 0x002fc80003f25070 */
[----:B------:R-:W-:Y:S02]  /*7b50*/  ISETP.NE.AND.EX P1, PT, R15, RZ, PT, P1 ;  /* 0x000000ff0f00720c */ /* 0x000fe40003f25310 */
[----:B0-----:R-:W-:-:S05]  /*7b60*/  I2FP.F32.U32 R6, R20 ;  /* 0x0000001400067245 */ /* 0x001fca0000201000 */
[----:B------:R-:W-:-:S04]  /*7b70*/  FMUL R6, R6, UR6 ;  /* 0x0000000606067c20 */ /* 0x000fc80008400000 */
[----:B------:R0:W1:Y:S02]  /*7b80*/  F2I.U32.TRUNC.NTZ R21, R6 ;  /* 0x0000000600157305 */ /* 0x000064000020f000 */
[----:B---34-:R-:W-:Y:S05]  /*7b90*/  @!P1 BRA `(.L_x_169) ;  /* 0x0000000000289947 */ /* 0x018fea0003800000 */
[----:B------:R-:W3:Y:S02]  /*7ba0*/  LDC R7, c[0x0][0x634] ;  /* 0x00018d00ff077b82 */ /* 0x000ee40000000800 */
[----:B---3--:R-:W-:-:S05]  /*7bb0*/  IADD3 R13, P1, R2, R7, RZ ;  /* 0x00000007020d7210 */ /* 0x008fca0007f3e0ff */
[----:B------:R-:W-:-:S04]  /*7bc0*/  IMAD.X R17, RZ, RZ, R3, P1 ;  /* 0x000000ffff117224 */ /* 0x000fc800008e0603 */
[----:B0-----:R-:W-:-:S04]  /*7bd0*/  IMAD.WIDE.U32 R6, R17, R14, RZ ;  /* 0x0000000e11067225 */ /* 0x001fc800078e00ff */
[----:B------:R-:W-:-:S04]  /*7be0*/  IMAD.WIDE.U32 R10, P1, R13, R15, R6 ;  /* 0x0000000f0d0a7225 */ /* 0x000fc80007820006 */
[----:B------:R-:W-:-:S04]  /*7bf0*/  IMAD.WIDE.U32 R6, R13, R14, RZ ;  /* 0x0000000e0d067225 */ /* 0x000fc800078e00ff */
[----:B------:R-:W-:Y:S01]  /*7c00*/  IMAD.X R13, RZ, RZ, RZ, P1 ;  /* 0x000000ffff0d7224 */ /* 0x000fe200008e06ff */
[----:B------:R-:W-:Y:S01]  /*7c10*/  IADD3 RZ, P1, R7, R10, RZ ;  /* 0x0000000a07ff7210 */ /* 0x000fe20007f3e0ff */
[----:B------:R-:W-:-:S04]  /*7c20*/  IMAD.MOV.U32 R12, RZ, RZ, R11 ;  /* 0x000000ffff0c7224 */ /* 0x000fc800078e000b */
[----:B------:R-:W-:-:S08]  /*7c30*/  IMAD.WIDE.U32.X R12, R17, R15, R12, P1 ;  /* 0x0000000f110c7225 */ /* 0x000fd000008e040c */
.L_x_169:
[----:B------:R-:W3:Y:S01]  /*7c40*/  LDC.64 R28, c[0x0][0x640] ;  /* 0x00019000ff1c7b82 */ /* 0x000ee20000000a00 */
[-C--:B--2---:R-:W-:Y:S01]  /*7c50*/  SHF.R.U64 R17, R12, R16.reuse, R13 ;  /* 0x000000100c117219 */ /* 0x084fe2000000120d */
[----:B-1----:R-:W-:Y:S01]  /*7c60*/  IMAD.MOV R21, RZ, RZ, -R21 ;  /* 0x000000ffff157224 */ /* 0x002fe200078e0a15 */
[----:B0-----:R-:W-:Y:S01]  /*7c70*/  SHF.R.U32.HI R6, RZ, R16, R13 ;  /* 0x00000010ff067219 */ /* 0x001fe2000001160d */
[----:B------:R-:W-:Y:S01]  /*7c80*/  ULDC UR6, c[0x0][0x154] ;  /* 0x0000550000067ab9 */ /* 0x000fe20000000800 */
[----:B------:R-:W-:Y:S01]  /*7c90*/  IADD3 R11, P1, RZ, -R17, RZ ;  /* 0x80000011ff0b7210 */ /* 0x000fe20007f3e0ff */
[----:B------:R-:W-:Y:S02]  /*7ca0*/  IMAD R23, R23, R21, R20 ;  /* 0x0000001517177224 */ /* 0x000fe400078e0214 */
[----:B------:R-:W0:Y:S01]  /*7cb0*/  LDC R12, c[0x0][0x618] ;  /* 0x00018600ff0c7b82 */ /* 0x000e220000000800 */
[----:B------:R-:W-:Y:S02]  /*7cc0*/  IMAD.MOV.U32 R13, RZ, RZ, 0x1 ;  /* 0x00000001ff0d7424 */ /* 0x000fe400078e00ff */
[----:B------:R-:W-:-:S04]  /*7cd0*/  IMAD.X R7, RZ, RZ, ~R6, P1 ;  /* 0x000000ffff077224 */ /* 0x000fc800008e0e06 */
[-C--:B------:R-:W-:Y:S01]  /*7ce0*/  IMAD R10, R7, R18.reuse, RZ ;  /* 0x00000012070a7224 */ /* 0x080fe200078e02ff */
[----:B------:R-:W1:Y:S01]  /*7cf0*/  LDC R24, c[0x0][0x608] ;  /* 0x00018200ff187b82 */ /* 0x000e620000000800 */
[----:B------:R-:W-:-:S04]  /*7d00*/  IMAD.WIDE.U32 R6, R11, R18, R2 ;  /* 0x000000120b067225 */ /* 0x000fc800078e0002 */
[----:B------:R-:W-:Y:S01]  /*7d10*/  IMAD R11, R11, R19, R10 ;  /* 0x000000130b0b7224 */ /* 0x000fe200078e020a */
[----:B------:R-:W-:Y:S02]  /*7d20*/  I2FP.F32.U32 R10, R22 ;  /* 0x00000016000a7245 */ /* 0x000fe40000201000 */
[----:B------:R-:W2:Y:S01]  /*7d30*/  LDC R26, c[0x0][0x658] ;  /* 0x00019600ff1a7b82 */ /* 0x000ea20000000800 */
[----:B------:R-:W-:Y:S01]  /*7d40*/  IMAD.IADD R7, R7, 0x1, R11 ;  /* 0x0000000107077824 */ /* 0x000fe200078e020b */
[----:B---3--:R-:W-:Y:S01]  /*7d50*/  ISETP.NE.U32.AND P1, PT, R28, RZ, PT ;  /* 0x000000ff1c00720c */ /* 0x008fe20003f25070 */
[----:B------:R-:W-:Y:S01]  /*7d60*/  FMUL R10, R10, UR6 ;  /* 0x000000060a0a7c20 */ /* 0x000fe20008400000 */
[----:B------:R-:W-:Y:S02]  /*7d70*/  IMAD.MOV.U32 R11, RZ, RZ, -0x1 ;  /* 0xffffffffff0b7424 */ /* 0x000fe400078e00ff */
[----:B------:R-:W-:Y:S01]  /*7d80*/  ISETP.NE.AND.EX P1, PT, R29, RZ, PT, P1 ;  /* 0x000000ff1d00720c */ /* 0x000fe20003f25310 */
[----:B------:R3:W4:Y:S01]  /*7d90*/  F2I.U32.TRUNC.NTZ R19, R10 ;  /* 0x0000000a00137305 */ /* 0x000722000020f000 */
[----:B------:R-:W3:Y:S01]  /*7da0*/  LDC R21, c[0x0][0x148] ;  /* 0x00005200ff157b82 */ /* 0x000ee20000000800 */
[----:B0-----:R-:W-:-:S02]  /*7db0*/  SHF.R.U64 R16, R6, R12, R7 ;  /* 0x0000000c06107219 */ /* 0x001fc40000001207 */
[----:B------:R-:W-:-:S05]  /*7dc0*/  SHF.R.U32.HI R7, RZ, R12, R7 ;  /* 0x0000000cff077219 */ /* 0x000fca0000011607 */
[----:B------:R-:W0:Y:S01]  /*7dd0*/  LDC R20, c[0x0][0x600] ;  /* 0x00018000ff147b82 */ /* 0x000e220000000800 */
[-CC-:B-1----:R-:W-:Y:S02]  /*7de0*/  SHF.R.U64 R14, R16, R24.reuse, R7.reuse ;  /* 0x00000018100e7219 */ /* 0x182fe40000001207 */
[----:B------:R-:W-:-:S05]  /*7df0*/  SHF.R.U32.HI R7, RZ, R24, R7 ;  /* 0x00000018ff077219 */ /* 0x000fca0000011607 */
[----:B------:R-:W1:Y:S01]  /*7e00*/  LDC R27, c[0x0][0x648] ;  /* 0x00019200ff1b7b82 */ /* 0x000e620000000800 */
[-CC-:B--2---:R-:W-:Y:S02]  /*7e10*/  SHF.R.U64 R18, R14, R26.reuse, R7.reuse ;  /* 0x0000001a0e127219 */ /* 0x184fe40000001207 */
[-C--:B------:R-:W-:Y:S02]  /*7e20*/  SHF.L.U32 R11, R11, R26.reuse, RZ ;  /* 0x0000001a0b0b7219 */ /* 0x080fe400000006ff */
[-C--:B------:R-:W-:Y:S01]  /*7e30*/  SHF.R.U32.HI R7, RZ, R26.reuse, R7 ;  /* 0x0000001aff077219 */ /* 0x080fe20000011607 */
[----:B------:R-:W-:Y:S01]  /*7e40*/  IMAD.MOV.U32 R6, RZ, RZ, R18 ;  /* 0x000000ffff067224 */ /* 0x000fe200078e0012 */
[----:B------:R-:W-:Y:S01]  /*7e50*/  SHF.L.U32 R30, R13, R26, RZ ;  /* 0x0000001a0d1e7219 */ /* 0x000fe200000006ff */
[----:B------:R-:W2:Y:S01]  /*7e60*/  LDC R31, c[0x0][0x638] ;  /* 0x00018e00ff1f7b82 */ /* 0x000ea20000000800 */
[----:B------:R-:W-:-:S07]  /*7e70*/  LOP3.LUT R25, RZ, R11, RZ, 0x33, !PT ;  /* 0x0000000bff197212 */ /* 0x000fce00078e33ff */
[----:B------:R-:W0:Y:S01]  /*7e80*/  LDC R32, c[0x0][0x610] ;  /* 0x00018400ff207b82 */ /* 0x000e220000000800 */
[----:B----4-:R-:W-:Y:S05]  /*7e90*/  @!P1 BRA `(.L_x_170) ;  /* 0x0000000000289947 */ /* 0x010fea0003800000 */
[----:B------:R-:W4:Y:S02]  /*7ea0*/  LDC R13, c[0x0][0x64c] ;  /* 0x00019300ff0d7b82 */ /* 0x000f240000000800 */
[----:B----4-:R-:W-:-:S05]  /*7eb0*/  IADD3 R13, P1, R18, R13, RZ ;  /* 0x0000000d120d7210 */ /* 0x010fca0007f3e0ff */
[----:B------:R-:W-:-:S04]  /*7ec0*/  IMAD.X R15, RZ, RZ, R7, P1 ;  /* 0x000000ffff0f7224 */ /* 0x000fc800008e0607 */
[----:B------:R-:W-:-:S04]  /*7ed0*/  IMAD.WIDE.U32 R6, R15, R28, RZ ;  /* 0x0000001c0f067225 */ /* 0x000fc800078e00ff */
[----:B---3--:R-:W-:-:S04]  /*7ee0*/  IMAD.WIDE.U32 R10, P1, R13, R29, R6 ;  /* 0x0000001d0d0a7225 */ /* 0x008fc80007820006 */
[----:B------:R-:W-:-:S04]  /*7ef0*/  IMAD.WIDE.U32 R6, R13, R28, RZ ;  /* 0x0000001c0d067225 */ /* 0x000fc800078e00ff */
[----:B------:R-:W-:Y:S01]  /*7f00*/  IMAD.X R13, RZ, RZ, RZ, P1 ;  /* 0x000000ffff0d7224 */ /* 0x000fe200008e06ff */
[----:B------:R-:W-:Y:S01]  /*7f10*/  IADD3 RZ, P1, R7, R10, RZ ;  /* 0x0000000a07ff7210 */ /* 0x000fe20007f3e0ff */
[----:B------:R-:W-:-:S04]  /*7f20*/  IMAD.MOV.U32 R12, RZ, RZ, R11 ;  /* 0x000000ffff0c7224 */ /* 0x000fc800078e000b */
[----:B------:R-:W-:-:S08]  /*7f30*/  IMAD.WIDE.U32.X R6, R15, R29, R12, P1 ;  /* 0x0000001d0f067225 */ /* 0x000fd000008e040c */
.L_x_170:
[----:B-1----:R-:W-:Y:S01]  /*7f40*/  SHF.R.U64 R6, R6, R27, R7 ;  /* 0x0000001b06067219 */ /* 0x002fe20000001207 */
[----:B0-----:R-:W-:Y:S01]  /*7f50*/  VIADD R13, R20, 0xffffffff ;  /* 0xffffffff140d7836 */ /* 0x001fe20000000000 */
[----:B------:R-:W-:Y:S01]  /*7f60*/  LOP3.LUT R11, R14, R25, RZ, 0xc0, !PT ;  /* 0x000000190e0b7212 */ /* 0x000fe200078ec0ff */
[----:B------:R-:W-:Y:S02]  /*7f70*/  IMAD.MOV R19, RZ, RZ, -R19 ;  /* 0x000000ffff137224 */ /* 0x000fe400078e0a13 */
[----:B------:R-:W-:Y:S02]  /*7f80*/  IMAD.MOV R7, RZ, RZ, -R6 ;  /* 0x000000ffff077224 */ /* 0x000fe400078e0a06 */
[----:B------:R-:W-:Y:S01]  /*7f90*/  IMAD R30, R30, R6, R11 ;  /* 0x000000061e1e7224 */ /* 0x000fe200078e020b */
[----:B------:R-:W-:Y:S01]  /*7fa0*/  LOP3.LUT R11, R16, R13, RZ, 0xc0, !PT ;  /* 0x0000000d100b7212 */ /* 0x000fe200078ec0ff */
[----:B---3--:R-:W-:Y:S02]  /*7fb0*/  @P4 IMAD R23, R21, R19, R22 ;  /* 0x0000001315174224 */ /* 0x008fe400078e0216 */
[----:B--2---:R-:W-:-:S02]  /*7fc0*/  IMAD R6, R7, R31, R18 ;  /* 0x0000001f07067224 */ /* 0x004fc400078e0212 */
[----:B------:R-:W-:Y:S02]  /*7fd0*/  IMAD R30, R30, R32, R23 ;  /* 0x000000201e1e7224 */ /* 0x000fe400078e0217 */
[----:B------:R-:W-:Y:S02]  /*7fe0*/  IMAD R11, R6, R20, R11 ;  /* 0x00000014060b7224 */ /* 0x000fe400078e020b */
[----:B------:R-:W-:Y:S02]  /*7ff0*/  IMAD.MOV.U32 R7, RZ, RZ, 0x1 ;  /* 0x00000001ff077424 */ /* 0x000fe400078e00ff */
[----:B------:R-:W-:Y:S01]  /*8000*/  IMAD.MOV.U32 R6, RZ, RZ, R17 ;  /* 0x000000ffff067224 */ /* 0x000fe200078e0011 */
[----:B------:R-:W-:Y:S02]  /*8010*/  SEL R10, R11, R30, !P4 ;  /* 0x0000001e0b0a7207 */ /* 0x000fe40006000000 */
[----:B------:R-:W-:-:S07]  /*8020*/  SEL R30, R30, R11, !P4 ;  /* 0x0000000b1e1e7207 */ /* 0x000fce0006000000 */
.L_x_168:
[----:B------:R-:W-:Y:S01]  /*8030*/  LOP3.LUT P1, RZ, R7, 0xff, RZ, 0xc0, !PT ;  /* 0x000000ff07ff7812 */ /* 0x000fe2000782c0ff */
[----:B------:R-:W-:-:S12]  /*8040*/  IMAD.MOV.U32 R7, RZ, RZ, R30 ;  /* 0x000000ffff077224 */ /* 0x000fd800078e001e */
[----:B------:R-:W-:Y:S05]  /*8050*/  @P1 BRA `(.L_x_171) ;  /* 0xffffff9000441947 */ /* 0x000fea000383ffff */
[----:B------:R-:W-:Y:S05]  /*8060*/  EXIT ;  /* 0x000000000000794d */ /* 0x000fea0003800000 */
.L_x_7:
[----:B0-----:R-:W-:Y:S01]  /*8070*/  ULDC.64 UR4, c[0x0][0x650] ;  /* 0x0001940000047ab9 */ /* 0x001fe20000000a00 */
        /* <DEDUP_REMOVED lines=25> */
.L_x_173:
[----:B------:R-:W0:Y:S01]  /*8210*/  LDC.64 R28, c[0x0][0x640] ;  /* 0x00019000ff1c7b82 */ /* 0x000e220000000a00 */
[-CC-:B------:R-:W-:Y:S01]  /*8220*/  SHF.R.U64 R21, R16, R10.reuse, R17.reuse ;  /* 0x0000000a10157219 */ /* 0x180fe20000001211 */
[----:B------:R-:W-:Y:S01]  /*8230*/  IMAD.MOV.U32 R27, RZ, RZ, 0x1 ;  /* 0x00000001ff1b7424 */ /* 0x000fe200078e00ff */
[----:B------:R-:W-:Y:S02]  /*8240*/  SHF.R.U32.HI R5, RZ, R10, R17 ;  /* 0x0000000aff057219 */ /* 0x000fe40000011611 */
[----:B------:R-:W-:-:S03]  /*8250*/  IADD3 R7, P0, RZ, -R21, RZ ;  /* 0x80000015ff077210 */ /* 0x000fc60007f1e0ff */
[----:B------:R-:W1:Y:S02]  /*8260*/  LDC R14, c[0x0][0x618] ;  /* 0x00018600ff0e7b82 */ /* 0x000e640000000800 */
[----:B------:R-:W-:Y:S02]  /*8270*/  IMAD.X R5, RZ, RZ, ~R5, P0 ;  /* 0x000000ffff057224 */ /* 0x000fe400000e0e05 */
[----:B------:R-:W-:-:S04]  /*8280*/  IMAD.WIDE.U32 R12, R7, R24, R2 ;  /* 0x00000018070c7225 */ /* 0x000fc800078e0002 */
[----:B------:R-:W2:Y:S01]  /*8290*/  LDC R16, c[0x0][0x608] ;  /* 0x00018200ff107b82 */ /* 0x000ea20000000800 */
[----:B------:R-:W-:-:S04]  /*82a0*/  IMAD R10, R5, R24, RZ ;  /* 0x00000018050a7224 */ /* 0x000fc800078e02ff */
[----:B------:R-:W-:Y:S02]  /*82b0*/  IMAD R5, R7, R25, R10 ;  /* 0x0000001907057224 */ /* 0x000fe400078e020a */
[----:B------:R-:W-:Y:S01]  /*82c0*/  IMAD.MOV.U32 R7, RZ, RZ, -0x1 ;  /* 0xffffffffff077424 */ /* 0x000fe200078e00ff */
[----:B------:R-:W3:Y:S01]  /*82d0*/  LDC R26, c[0x0][0x658] ;  /* 0x00019600ff1a7b82 */ /* 0x000ee20000000800 */
[----:B------:R-:W-:Y:S01]  /*82e0*/  IMAD.IADD R5, R13, 0x1, R5 ;  /* 0x000000010d057824 */ /* 0x000fe200078e0205 */
[----:B0-----:R-:W-:-:S04]  /*82f0*/  ISETP.NE.U32.AND P0, PT, R28, RZ, PT ;  /* 0x000000ff1c00720c */ /* 0x001fc80003f05070 */
        /* <DEDUP_REMOVED lines=8> */
[-CC-:B---3--:R-:W-:Y:S02]  /*8380*/  SHF.R.U64 R24, R22, R26.reuse, R5.reuse ;  /* 0x0000001a16187219 */ /* 0x188fe40000001205 */
[-C--:B------:R-:W-:Y:S02]  /*8390*/  SHF.L.U32 R7, R7, R26.reuse, RZ ;  /* 0x0000001a07077219 */ /* 0x080fe400000006ff */
[----:B------:R-:W-:Y:S01]  /*83a0*/  SHF.R.U32.HI R13, RZ, R26, R5 ;  /* 0x0000001aff0d7219 */ /* 0x000fe20000011605 */
[----:B------:R-:W-:Y:S01]  /*83b0*/  IMAD.MOV.U32 R12, RZ, RZ, R24 ;  /* 0x000000ffff0c7224 */ /* 0x000fe200078e0018 */
[----:B------:R-:W-:Y:S01]  /*83c0*/  LOP3.LUT R31, RZ, R7, RZ, 0x33, !PT ;  /* 0x00000007ff1f7212 */ /* 0x000fe200078e33ff */
[----:B------:R-:W3:Y:S01]  /*83d0*/  LDC R30, c[0x0][0x610] ;  /* 0x00018400ff1e7b82 */ /* 0x000ee20000000800 */
[----:B------:R-:W-:Y:S05]  /*83e0*/  @!P0 BRA `(.L_x_174) ;  /* 0x0000000000288947 */ /* 0x000fea0003800000 */
        /* <DEDUP_REMOVED lines=10> */
.L_x_174:
[----:B-1----:R-:W-:Y:S01]  /*8490*/  SHF.R.U64 R10, R12, R10, R13 ;  /* 0x0000000a0c0a7219 */ /* 0x002fe2000000120d */
[----:B0-----:R-:W-:Y:S01]  /*84a0*/  VIADD R9, R23, 0xffffffff ;  /* 0xffffffff17097836 */ /* 0x001fe20000000000 */
[----:B------:R-:W-:Y:S01]  /*84b0*/  SHF.L.U32 R27, R27, R26, RZ ;  /* 0x0000001a1b1b7219 */ /* 0x000fe200000006ff */
[----:B------:R-:W-:Y:S01]  /*84c0*/  @P4 IMAD R11, R19, R20, R8 ;  /* 0x00000014130b4224 */ /* 0x000fe200078e0208 */
[----:B------:R-:W-:Y:S01]  /*84d0*/  LOP3.LUT R5, R22, R31, RZ, 0xc0, !PT ;  /* 0x0000001f16057212 */ /* 0x000fe200078ec0ff */
[----:B------:R-:W-:Y:S01]  /*84e0*/  IMAD.MOV R7, RZ, RZ, -R10 ;  /* 0x000000ffff077224 */ /* 0x000fe200078e0a0a */
[----:B------:R-:W-:Y:S01]  /*84f0*/  LOP3.LUT R18, R18, R9, RZ, 0xc0, !PT ;  /* 0x0000000912127212 */ /* 0x000fe200078ec0ff */
[----:B------:R-:W-:Y:S02]  /*8500*/  IMAD.MOV.U32 R16, RZ, RZ, R21 ;  /* 0x000000ffff107224 */ /* 0x000fe400078e0015 */
[----:B------:R-:W-:Y:S02]  /*8510*/  IMAD R10, R27, R10, R5 ;  /* 0x0000000a1b0a7224 */ /* 0x000fe400078e0205 */
[----:B--2---:R-:W-:-:S02]  /*8520*/  IMAD R5, R7, R25, R24 ;  /* 0x0000001907057224 */ /* 0x004fc400078e0218 */
[----:B------:R-:W-:Y:S02]  /*8530*/  IMAD.MOV.U32 R7, RZ, RZ, 0x1 ;  /* 0x00000001ff077424 */ /* 0x000fe400078e00ff */
[----:B---3--:R-:W-:Y:S02]  /*8540*/  IMAD R11, R10, R30, R11 ;  /* 0x0000001e0a0b7224 */ /* 0x008fe400078e020b */
[----:B------:R-:W-:Y:S01]  /*8550*/  IMAD R18, R5, R23, R18 ;  /* 0x0000001705127224 */ /* 0x000fe200078e0212 */
[----:B------:R-:W-:-:S04]  /*8560*/  PRMT R5, R7, 0x7610, R5 ;  /* 0x0000761007057816 */ /* 0x000fc80000000005 */
[----:B------:R-:W-:Y:S02]  /*8570*/  SEL R7, R18, R11, !P4 ;  /* 0x0000000b12077207 */ /* 0x000fe40006000000 */
[----:B------:R-:W-:-:S07]  /*8580*/  SEL R18, R11, R18, !P4 ;  /* 0x000000120b127207 */ /* 0x000fce0006000000 */
.L_x_172:
[----:B------:R-:W-:-:S08]  /*8590*/  NOP ;  /* 0x0000000000007918 */ /* 0x000fd00000000000 */
[----:B------:R-:W0:-:S00]  /*85a0*/  USETMAXREG.DEALLOC.CTAPOOL 0x28 ;  /* 0x00000028000079c8 */ /* 0x000e0000080e0500 */
[----:B0-----:R-:W-:-:S13]  /*85b0*/  ISETP.NE.AND P0, PT, R6, RZ, PT ;  /* 0x000000ff0600720c */ /* 0x001fda0003f05270 */
[----:B------:R-:W-:Y:S05]  /*85c0*/  @P0 EXIT ;  /* 0x000000000000094d */ /* 0x000fea0003800000 */
[----:B------:R-:W-:Y:S01]  /*85d0*/  LOP3.LUT P0, RZ, R5, 0xff, RZ, 0xc0, !PT ;  /* 0x000000ff05ff7812 */ /* 0x000fe2000780c0ff */
[----:B------:R-:W-:Y:S02]  /*85e0*/  IMAD.MOV.U32 R5, RZ, RZ, 0x1 ;  /* 0x00000001ff057424 */ /* 0x000fe400078e00ff */
[----:B------:R-:W-:-:S10]  /*85f0*/  IMAD.MOV.U32 R17, RZ, RZ, RZ ;  /* 0x000000ffff117224 */ /* 0x000fd400078e00ff */
[----:B------:R-:W-:Y:S05]  /*8600*/  @!P0 BRA `(.L_x_175) ;  /* 0x0000000c00348947 */ /* 0x000fea0003800000 */
[----:B------:R-:W0:Y:S01]  /*8610*/  LDC R5, c[0x0][0x28c] ;  /* 0x0000a300ff057b82 */ /* 0x000e220000000800 */
[----:B------:R-:W-:Y:S01]  /*8620*/  ULDC UR5, c[0x0][0x658] ;  /* 0x0001960000057ab9 */ /* 0x000fe20000000800 */
[----:B------:R-:W-:Y:S01]  /*8630*/  UMOV UR7, 0xffffffff ;  /* 0xffffffff00077882 */ /* 0x000fe20000000000 */
[----:B------:R-:W-:Y:S01]  /*8640*/  ULDC UR6, c[0x0][0xc] ;  /* 0x0000030000067ab9 */ /* 0x000fe20000000800 */
[----:B------:R-:W-:Y:S01]  /*8650*/  USHF.L.U32 UR8, UR7, UR5, URZ ;  /* 0x0000000507087299 */ /* 0x000fe2000800063f */
[----:B------:R-:W-:Y:S01]  /*8660*/  BSSY B0, `(.L_x_175) ;  /* 0x00000c7000007945 */ /* 0x000fe20003800000 */
[----:B------:R-:W-:Y:S01]  /*8670*/  UMOV UR9, 0x1 ;  /* 0x0000000100097882 */ /* 0x000fe20000000000 */
[----:B------:R-:W-:Y:S01]  /*8680*/  ULDC UR7, c[0x0][0x10] ;  /* 0x0000040000077ab9 */ /* 0x000fe20000000800 */
[----:B------:R-:W1:Y:S01]  /*8690*/  S2UR UR10, SR_CgaCtaId ;  /* 0x00000000000a79c3 */ /* 0x000e620000008800 */
[----:B------:R-:W-:Y:S01]  /*86a0*/  UIMAD.WIDE.U32 UR6, UR6, UR7, URZ ;  /* 0x00000007060672a5 */ /* 0x000fe2000f8e003f */
[----:B------:R-:W-:Y:S01]  /*86b0*/  IMAD.MOV.U32 R14, RZ, RZ, 0x1 ;  /* 0x00000001ff0e7424 */ /* 0x000fe200078e00ff */
[----:B------:R-:W-:Y:S01]  /*86c0*/  USHF.L.U32 UR18, UR9, UR5, URZ ;  /* 0x0000000509127299 */ /* 0x000fe2000800063f */
[----:B------:R-:W-:Y:S01]  /*86d0*/  LOP3.LUT R15, R4, 0x2, RZ, 0xfc, !PT ;  /* 0x00000002040f7812 */ /* 0x000fe200078efcff */
[----:B------:R-:W-:Y:S01]  /*86e0*/  IMAD.MOV.U32 R17, RZ, RZ, RZ ;  /* 0x000000ffff117224 */ /* 0x000fe200078e00ff */
[----:B------:R-:W-:Y:S01]  /*86f0*/  ULDC UR5, c[0x0][0x14] ;  /* 0x0000050000057ab9 */ /* 0x000fe20000000800 */
[----:B------:R-:W-:Y:S01]  /*8700*/  ULDC UR4, c[0x0][0x600] ;  /* 0x0001800000047ab9 */ /* 0x000fe20000000800 */
[----:B------:R-:W-:-:S02]  /*8710*/  UIMAD.WIDE.U32 UR22, UR6, UR5, URZ ;  /* 0x00000005061672a5 */ /* 0x000fc4000f8e003f */
[----:B------:R-:W-:Y:S02]  /*8720*/  UIMAD UR13, UR7, UR5, URZ ;  /* 0x00000005070d72a4 */ /* 0x000fe4000f8e023f */
[----:B------:R-:W-:Y:S02]  /*8730*/  UIADD3 UR4, UR4, -0x1, URZ ;  /* 0xffffffff04047890 */ /* 0x000fe4000fffe03f */
[----:B------:R-:W-:Y:S01]  /*8740*/  ULOP3.LUT UR17, URZ, UR8, URZ, 0x33, !UPT ;  /* 0x000000083f117292 */ /* 0x000fe2000f8e333f */
[----:B0-----:R-:W-:Y:S01]  /*8750*/  VIADD R5, R5, 0x3f ;  /* 0x0000003f05057836 */ /* 0x001fe20000000000 */
[----:B------:R-:W-:Y:S01]  /*8760*/  UIADD3 UR13, UR23, UR13, URZ ;  /* 0x0000000d170d7290 */ /* 0x000fe2000fffe03f */
[----:B------:R-:W-:-:S03]  /*8770*/  ULDC.64 UR24, c[0x0][0x198] ;  /* 0x0000660000187ab9 */ /* 0x000fc60000000a00 */
[----:B------:R-:W-:Y:S01]  /*8780*/  SHF.R.S32.HI R6, RZ, 0x1f, R5 ;  /* 0x0000001fff067819 */ /* 0x000fe20000011405 */
[----:B-1----:R-:W-:-:S03]  /*8790*/  IMAD.U32 R11, RZ, RZ, UR10 ;  /* 0x0000000aff0b7e24 */ /* 0x002fc6000f8e00ff */
[----:B------:R-:W-:Y:S01]  /*87a0*/  LEA.HI R6, R6, R5, RZ, 0x6 ;  /* 0x0000000506067211 */ /* 0x000fe200078f30ff */
[----:B------:R-:W-:-:S03]  /*87b0*/  IMAD.MOV.U32 R5, RZ, RZ, 0x1 ;  /* 0x00000001ff057424 */ /* 0x000fc600078e00ff */
[----:B------:R-:W-:-:S05]  /*87c0*/  SHF.R.S32.HI R10, RZ, 0x6, R6 ;  /* 0x00000006ff0a7819 */ /* 0x000fca0000011406 */
[----:B------:R-:W-:-:S07]  /*87d0*/  VIADD R12, R10, 0x1 ;  /* 0x000000010a0c7836 */ /* 0x000fce0000000000 */
.L_x_186:
[----:B------:R-:W-:-:S03]  /*87e0*/  UMOV UR5, 0xffffffff ;  /* 0xffffffff00057882 */ /* 0x000fc60000000000 */
[----:B------:R-:W-:Y:S05]  /*87f0*/  BRA.DIV UR5, `(.L_x_176) ;  /* 0x0000000e05cc7947 */ /* 0x000fea000b800000 */
[----:B------:R-:W-:-:S13]  /*8800*/  ELECT P0, URZ, PT ;  /* 0x00000000003f782f */ /* 0x000fda0003800000 */
.L_x_198:
[----:B------:R-:W0:Y:S01]  /*8810*/  LDC R6, c[0x0][0x28c] ;  /* 0x0000a300ff067b82 */ /* 0x000e220000000800 */
[----:B------:R-:W-:Y:S01]  /*8820*/  BSSY B1, `(.L_x_177) ;  /* 0x000003a000017945 */ /* 0x000fe20003800000 */
[----:B0-----:R-:W-:-:S13]  /*8830*/  ISETP.LT.OR P0, PT, R6, 0x1, !P0 ;  /* 0x000000010600780c */ /* 0x001fda0004701670 */
[----:B------:R-:W-:Y:S05]  /*8840*/  @P0 BRA `(.L_x_178) ;  /* 0x0000000000dc0947 */ /* 0x000fea0003800000 */
[----:B------:R-:W-:Y:S02]  /*8850*/  IMAD R18, R18, 0x2, R11 ;  /* 0x0000000212127824 */ /* 0x000fe400078e020b */
[----:B------:R-:W-:Y:S02]  /*8860*/  IMAD.SHL.U32 R20, R7, 0x40, RZ ;  /* 0x0000004007147824 */ /* 0x000fe400078e00ff */
[----:B------:R-:W-:Y:S02]  /*8870*/  IMAD.MOV.U32 R22, RZ, RZ, RZ ;  /* 0x000000ffff167224 */ /* 0x000fe400078e00ff */
[----:B------:R-:W-:Y:S02]  /*8880*/  IMAD.MOV.U32 R6, RZ, RZ, R12 ;  /* 0x000000ffff067224 */ /* 0x000fe400078e000c */
[----:B------:R-:W-:Y:S02]  /*8890*/  IMAD.MOV.U32 R7, RZ, RZ, R5 ;  /* 0x000000ffff077224 */ /* 0x000fe400078e0005 */
[----:B------:R-:W-:-:S02]  /*88a0*/  IMAD.MOV.U32 R8, RZ, RZ, R17 ;  /* 0x000000ffff087224 */ /* 0x000fc400078e0011 */
[----:B------:R-:W-:-:S07]  /*88b0*/  IMAD.SHL.U32 R19, R18, 0x80, RZ ;  /* 0x0000008012137824 */ /* 0x000fce00078e00ff */
.L_x_181:
[----:B------:R-:W0:Y:S01]  /*88c0*/  S2UR UR5, SR_CgaCtaId ;  /* 0x00000000000579c3 */ /* 0x000e220000008800 */
[----:B------:R-:W-:Y:S02]  /*88d0*/  MOV R18, 0x400 ;  /* 0x0000040000127802 */ /* 0x000fe40000000f00 */
[----:B------:R-:W-:Y:S02]  /*88e0*/  SHF.L.U32 R9, R7, 0x1f, RZ ;  /* 0x0000001f07097819 */ /* 0x000fe400000006ff */
[----:B------:R-:W-:-:S13]  /*88f0*/  LOP3.LUT P1, RZ, R0, 0x7f, RZ, 0xc0, !PT ;  /* 0x0000007f00ff7812 */ /* 0x000fda000782c0ff */
[----:B------:R-:W1:Y:S01]  /*8900*/  @!P1 LDC R13, c[0x0][0x500] ;  /* 0x00014000ff0d9b82 */ /* 0x000e620000000800 */
[----:B0-----:R-:W-:-:S05]  /*8910*/  IMAD.U32 R11, RZ, RZ, UR5 ;  /* 0x00000005ff0b7e24 */ /* 0x001fca000f8e00ff */
[----:B------:R-:W-:-:S05]  /*8920*/  LEA R21, R11, R18, 0x18 ;  /* 0x000000120b157211 */ /* 0x000fca00078ec0ff */
[----:B------:R-:W-:-:S04]  /*8930*/  IMAD R18, R8, 0x8, R21 ;  /* 0x0000000808127824 */ /* 0x000fc800078e0215 */
[----:B------:R-:W0:Y:S02]  /*8940*/  SYNCS.PHASECHK.TRANS64.TRYWAIT P0, [R18+URZ+0x28], R9 ;  /* 0x00002809120075a7 */ /* 0x000e24000800017f */
[----:B01----:R-:W-:Y:S05]  /*8950*/  @!P0 BRA `(.L_x_179) ;  /* 0x0000000c00948947 */ /* 0x003fea0003800000 */
.L_x_199:
[----:B0-----:R-:W-:Y:S01]  /*8960*/  PRMT R9, R15, 0x9910, RZ ;  /* 0x000099100f097816 */ /* 0x001fe200000000ff */
[----:B------:R0:W-:Y:S03]  /*8970*/  @!P1 SYNCS.ARRIVE.TRANS64 RZ, [R18+URZ], R13 ;  /* 0x0000000d12ff99a7 */ /* 0x0001e6000800003f */
[----:B------:R-:W-:-:S13]  /*8980*/  ISETP.NE.AND P0, PT, R9, 0x2, PT ;  /* 0x000000020900780c */ /* 0x000fda0003f05270 */
[----:B0-----:R-:W-:Y:S05]  /*8990*/  @P0 BRA `(.L_x_180) ;  /* 0x0000000000040947 */ /* 0x001fea0003800000 */
[----:B------:R-:W-:Y:S01]  /*89a0*/  BPT.TRAP 0x1 ;  /* 0x000000040000795c */ /* 0x000fe20000300000 */
.L_x_180:
[----:B------:R-:W-:Y:S01]  /*89b0*/  IMAD R9, R8, 0x2, R11 ;  /* 0x0000000208097824 */ /* 0x000fe200078e020b */
[----:B------:R-:W-:Y:S01]  /*89c0*/  R2UR UR9, R18 ;  /* 0x00000000120972ca */ /* 0x000fe200000e0000 */
[----:B------:R-:W-:Y:S01]  /*89d0*/  VIADD R6, R6, 0xffffffff ;  /* 0xffffffff06067836 */ /* 0x000fe20000000000 */
[----:B------:R-:W-:Y:S01]  /*89e0*/  UIADD3 UR6, UP0, UR24, 0xf0, URZ ;  /* 0x000000f018067890 */ /* 0x000fe2000ff1e03f */
[--C-:B------:R-:W-:Y:S01]  /*89f0*/  IMAD.U32 R9, R9, 0x2000, R21.reuse ;  /* 0x0000200009097824 */ /* 0x100fe200078e0015 */
[----:B------:R-:W-:Y:S01]  /*8a00*/  R2UR UR11, R19 ;  /* 0x00000000130b72ca */ /* 0x000fe200000e0000 */
[----:B------:R-:W-:Y:S01]  /*8a10*/  IMAD R21, R8, 0x1000, R21 ;  /* 0x0000100008157824 */ /* 0x000fe200078e0215 */
[----:B------:R-:W-:Y:S01]  /*8a20*/  R2UR UR10, R22 ;  /* 0x00000000160a72ca */ /* 0x000fe200000e0000 */
[----:B------:R-:W-:Y:S01]  /*8a30*/  UIADD3 UR26, UP1, UR24, 0x1f0, URZ ;  /* 0x000001f0181a7890 */ /* 0x000fe2000ff3e03f */
[----:B------:R-:W-:Y:S01]  /*8a40*/  R2UR UR5, R9 ;  /* 0x00000000090572ca */ /* 0x000fe200000e0000 */
[----:B------:R-:W-:Y:S01]  /*8a50*/  UIADD3.X UR7, URZ, UR25, URZ, UP0, !UPT ;  /* 0x000000193f077290 */ /* 0x000fe200087fe43f */
[----:B------:R-:W-:Y:S01]  /*8a60*/  R2UR UR8, R21 ;  /* 0x00000000150872ca */ /* 0x000fe200000e0000 */
[----:B------:R-:W-:Y:S01]  /*8a70*/  VIADD R8, R8, 0x1 ;  /* 0x0000000108087836 */ /* 0x000fe20000000000 */
[----:B------:R-:W-:Y:S01]  /*8a80*/  R2UR UR12, R16 ;  /* 0x00000000100c72ca */ /* 0x000fe200000e0000 */
[----:B------:R-:W-:Y:S01]  /*8a90*/  UIADD3.X UR27, URZ, UR25, URZ, UP1, !UPT ;  /* 0x000000193f1b7290 */ /* 0x000fe20008ffe43f */
[----:B------:R-:W-:Y:S01]  /*8aa0*/  R2UR UR19, R20 ;  /* 0x00000000141372ca */ /* 0x000fe200000e0000 */
[----:B------:R-:W-:Y:S01]  /*8ab0*/  UMOV UR20, 0x30000 ;  /* 0x0003000000147882 */ /* 0x000fe20000000000 */
[----:B------:R-:W-:Y:S01]  /*8ac0*/  ISETP.GT.AND P1, PT, R6, 0x1, PT ;  /* 0x000000010600780c */ /* 0x000fe20003f24270 */
[----:B------:R-:W-:Y:S01]  /*8ad0*/  UMOV UR14, 0x0 ;  /* 0x00000000000e7882 */ /* 0x000fe20000000000 */
[----:B------:R-:W-:Y:S01]  /*8ae0*/  UMOV UR15, 0x10000000 ;  /* 0x10000000000f7882 */ /* 0x000fe20000000000 */
[----:B------:R-:W-:Y:S01]  /*8af0*/  ISETP.NE.AND P0, PT, R8, 0x5, PT ;  /* 0x000000050800780c */ /* 0x000fe20003f05270 */
[----:B------:R-:W-:Y:S01]  /*8b00*/  VIADD R22, R22, 0x40 ;  /* 0x0000004016167836 */ /* 0x000fe20000000000 */
[----:B------:R-:W-:-:S02]  /*8b10*/  UIADD3 UR5, UR5, 0x100, URZ ;  /* 0x0000010005057890 */ /* 0x000fc4000fffe03f */
[----:B------:R-:W-:Y:S01]  /*8b20*/  UIADD3 UR16, UR8, 0x14100, URZ ;  /* 0x0001410008107890 */ /* 0x000fe2000fffe03f */
[----:B------:R-:W-:Y:S02]  /*8b30*/  SEL R18, RZ, 0x1, P0 ;  /* 0x00000001ff127807 */ /* 0x000fe40000000000 */
[----:B------:R-:W-:Y:S02]  /*8b40*/  SEL R8, R8, RZ, P0 ;  /* 0x000000ff08087207 */ /* 0x000fe40000000000 */
[----:B------:R-:W-:Y:S01]  /*8b50*/  UMOV UR8, UR5 ;  /* 0x0000000500087c82 */ /* 0x000fe20008000000 */
[----:B------:R-:W-:Y:S01]  /*8b60*/  LOP3.LUT R7, R7, R18, RZ, 0x3c, !PT ;  /* 0x0000001207077212 */ /* 0x000fe200078e3cff */
[----:B------:R0:W-:Y:S02]  /*8b70*/  UTMALDG.3D.MULTICAST [UR8], [UR6], UR20, desc[UR14] ;  /* 0x00000e08060073b4 */ /* 0x0001e40008011814 */
[----:B0-----:R-:W-:Y:S01]  /*8b80*/  UMOV UR8, UR16 ;  /* 0x0000001000087c82 */ /* 0x001fe20008000000 */
[----:B------:R-:W-:-:S02]  /*8b90*/  UMOV UR11, UR19 ;  /* 0x00000013000b7c82 */ /* 0x000fc40008000000 */
[----:B------:R0:W-:Y:S02]  /*8ba0*/  UTMALDG.3D [UR8], [UR26], desc[UR14] ;  /* 0x00000e081a0075b4 */ /* 0x0001e40008011000 */
[----:B0-----:R-:W-:Y:S05]  /*8bb0*/  @P1 BRA `(.L_x_181) ;  /* 0xfffffffc00401947 */ /* 0x001fea000383ffff */
.L_x_178:
[----:B------:R-:W-:Y:S05]  /*8bc0*/  BSYNC B1 ;  /* 0x0000000000017941 */ /* 0x000fea0003800000 */
.L_x_177:
[----:B------:R-:W-:Y:S01]  /*8bd0*/  LOP3.LUT P1, RZ, R14, 0xff, RZ, 0xc0, !PT ;  /* 0x000000ff0eff7812 */ /* 0x000fe2000782c0ff */
[C---:B------:R-:W-:Y:S01]  /*8be0*/  IMAD.IADD R17, R10.reuse, 0x1, R17 ;  /* 0x000000010a117824 */ /* 0x040fe200078e0211 */
[----:B------:R-:W-:Y:S01]  /*8bf0*/  ULDC.64 UR6, c[0x0][0x650] ;  /* 0x0001940000067ab9 */ /* 0x000fe20000000a00 */
[C---:B------:R-:W-:Y:S01]  /*8c00*/  ISETP.GE.U32.AND P2, PT, R10.reuse, 0x5, PT ;  /* 0x000000050a00780c */ /* 0x040fe20003f46070 */
[----:B------:R-:W-:Y:S01]  /*8c10*/  BSSY B1, `(.L_x_182) ;  /* 0x0000069000017945 */ /* 0x000fe20003800000 */
[----:B------:R-:W-:Y:S01]  /*8c20*/  IMAD.MOV.U32 R18, RZ, RZ, -0x1 ;  /* 0xffffffffff127424 */ /* 0x000fe200078e00ff */
[----:B------:R-:W-:Y:S01]  /*8c30*/  ISETP.GT.U32.AND P0, PT, R17, 0x4, PT ;  /* 0x000000041100780c */ /* 0x000fe20003f04070 */
[----:B------:R-:W-:Y:S01]  /*8c40*/  IMAD.MOV.U32 R16, RZ, RZ, -0x1 ;  /* 0xffffffffff107424 */ /* 0x000fe200078e00ff */
[----:B------:R-:W-:Y:S02]  /*8c50*/  PRMT R14, RZ, 0x7610, R14 ;  /* 0x00007610ff0e7816 */ /* 0x000fe4000000000e */
[----:B------:R-:W-:-:S03]  /*8c60*/  ISETP.LT.U32.AND P0, PT, R10, 0x5, P0 ;  /* 0x000000050a00780c */ /* 0x000fc60000701070 */
[----:B------:R-:W0:Y:S01]  /*8c70*/  @P1 S2R R11, SR_CgaCtaId ;  /* 0x00000000000b1919 */ /* 0x000e220000008800 */
[----:B------:R-:W-:-:S04]  /*8c80*/  @P1 MOV R6, 0x400 ;  /* 0x0000040000061802 */ /* 0x000fc80000000f00 */
[----:B0-----:R-:W-:Y:S01]  /*8c90*/  @P1 LEA R8, R11, R6, 0x18 ;  /* 0x000000060b081211 */ /* 0x001fe200078ec0ff */
[----:B------:R-:W-:Y:S01]  /*8ca0*/  IMAD.WIDE.U32 R6, R17, -0x33333333, RZ ;  /* 0xcccccccd11067825 */ /* 0x000fe200078e00ff */
[----:B------:R-:W-:Y:S02]  /*8cb0*/  SEL R6, RZ, 0x1, !P0 ;  /* 0x00000001ff067807 */ /* 0x000fe40004000000 */
[----:B------:R0:W-:Y:S01]  /*8cc0*/  @P1 SYNCS.ARRIVE.TRANS64.A1T0 RZ, [R8+URZ+0x68], RZ ;  /* 0x000068ff08ff19a7 */ /* 0x0001e2000810003f */
[----:B------:R-:W-:Y:S02]  /*8cd0*/  IADD3 R2, P1, R2, UR22, RZ ;  /* 0x0000001602027c10 */ /* 0x000fe4000ff3e0ff */
[----:B------:R-:W-:Y:S02]  /*8ce0*/  LOP3.LUT R5, R5, R6, RZ, 0x3c, !PT ;  /* 0x0000000605057212 */ /* 0x000fe400078e3cff */
[----:B------:R-:W-:Y:S02]  /*8cf0*/  IADD3.X R3, R3, UR13, RZ, P1, !PT ;  /* 0x0000000d03037c10 */ /* 0x000fe40008ffe4ff */
[----:B------:R-:W-:-:S02]  /*8d00*/  ISETP.GE.U32.AND P0, PT, R2, UR6, PT ;  /* 0x0000000602007c0c */ /* 0x000fc4000bf06070 */
[----:B0-----:R-:W-:Y:S01]  /*8d10*/  SHF.R.U32.HI R8, RZ, 0x2, R7 ;  /* 0x00000002ff087819 */ /* 0x001fe20000011607 */
[----:B------:R-:W-:Y:S01]  /*8d20*/  IMAD.MOV.U32 R7, RZ, RZ, -0x1 ;  /* 0xffffffffff077424 */ /* 0x000fe200078e00ff */
[----:B------:R-:W-:Y:S02]  /*8d30*/  ISETP.GE.U32.AND.EX P0, PT, R3, UR7, PT, P0 ;  /* 0x0000000703007c0c */ /* 0x000fe4000bf06100 */
[----:B------:R-:W-:Y:S01]  /*8d40*/  @P2 LOP3.LUT R5, R5, 0x1, R8, 0x78, !PT ;  /* 0x0000000105052812 */ /* 0x000fe200078e7808 */
[----:B------:R-:W-:Y:S01]  /*8d50*/  IMAD R17, R8, -0x5, R17 ;  /* 0xfffffffb08117824 */ /* 0x000fe200078e0211 */
[----:B------:R-:W-:-:S09]  /*8d60*/  PRMT R6, RZ, 0x7610, R6 ;  /* 0x00007610ff067816 */ /* 0x000fd20000000006 */
[----:B------:R-:W-:Y:S05]  /*8d70*/  @P0 BRA `(.L_x_183) ;  /* 0x0000000400480947 */ /* 0x000fea0003800000 */
[----:B------:R-:W0:Y:S01]  /*8d80*/  S2R R18, SR_CTAID.X ;  /* 0x0000000000127919 */ /* 0x000e220000002500 */
[----:B------:R-:W-:Y:S01]  /*8d90*/  ULDC.64 UR6, c[0x0][0x628] ;  /* 0x00018a0000067ab9 */ /* 0x000fe20000000a00 */
[----:B------:R-:W1:Y:S01]  /*8da0*/  LDC R19, c[0x0][0x144] ;  /* 0x00005100ff137b82 */ /* 0x000e620000000800 */
[----:B------:R-:W-:Y:S01]  /*8db0*/  ISETP.NE.U32.AND P0, PT, RZ, UR6, PT ;  /* 0x00000006ff007c0c */ /* 0x000fe2000bf05070 */
[----:B------:R-:W2:Y:S01]  /*8dc0*/  S2R R13, SR_CTAID.Y ;  /* 0x00000000000d7919 */ /* 0x000ea20000002600 */
[----:B------:R-:W-:Y:S01]  /*8dd0*/  ULDC UR8, c[0x0][0x630] ;  /* 0x00018c0000087ab9 */ /* 0x000fe20000000800 */
[----:B------:R-:W-:Y:S01]  /*8de0*/  ULDC UR9, c[0x0][0x150] ;  /* 0x0000540000097ab9 */ /* 0x000fe20000000800 */
[----:B------:R-:W-:Y:S01]  /*8df0*/  ISETP.NE.AND.EX P0, PT, RZ, UR7, PT, P0 ;  /* 0x00000007ff007c0c */ /* 0x000fe2000bf05300 */
[----:B------:R-:W-:Y:S02]  /*8e00*/  IMAD.MOV.U32 R6, RZ, RZ, R2 ;  /* 0x000000ffff067224 */ /* 0x000fe400078e0002 */
[----:B------:R-:W-:Y:S01]  /*8e10*/  IMAD.MOV.U32 R7, RZ, RZ, R3 ;  /* 0x000000ffff077224 */ /* 0x000fe200078e0003 */
[----:B0-----:R-:W-:-:S09]  /*8e20*/  I2FP.F32.U32 R20, R18 ;  /* 0x0000001200147245 */ /* 0x001fd20000201000 */
[----:B------:R-:W-:Y:S05]  /*8e30*/  @!P0 BRA `(.L_x_184) ;  /* 0x0000000000288947 */ /* 0x000fea0003800000 */
[----:B------:R-:W-:Y:S02]  /*8e40*/  ULDC UR5, c[0x0][0x634] ;  /* 0x00018d0000057ab9 */ /* 0x000fe40000000800 */
[----:B------:R-:W-:-:S05]  /*8e50*/  IADD3 R7, P0, R2, UR5, RZ ;  /* 0x0000000502077c10 */ /* 0x000fca000ff1e0ff */
[----:B------:R-:W-:-:S04]  /*8e60*/  IMAD.X R21, RZ, RZ, R3, P0 ;  /* 0x000000ffff157224 */ /* 0x000fc800000e0603 */
[----:B------:R-:W-:-:S04]  /*8e70*/  IMAD.WIDE.U32 R8, R21, UR6, RZ ;  /* 0x0000000615087c25 */ /* 0x000fc8000f8e00ff */
[----:B------:R-:W-:-:S04]  /*8e80*/  IMAD.WIDE.U32 R8, P0, R7, UR7, R8 ;  /* 0x0000000707087c25 */ /* 0x000fc8000f800008 */
[----:B------:R-:W-:-:S04]  /*8e90*/  IMAD.WIDE.U32 R6, R7, UR6, RZ ;  /* 0x0000000607067c25 */ /* 0x000fc8000f8e00ff */
[----:B------:R-:W-:Y:S01]  /*8ea0*/  IMAD.MOV.U32 R6, RZ, RZ, R9 ;  /* 0x000000ffff067224 */ /* 0x000fe200078e0009 */
[----:B------:R-:W-:Y:S01]  /*8eb0*/  IADD3 RZ, P1, R7, R8, RZ ;  /* 0x0000000807ff7210 */ /* 0x000fe20007f3e0ff */
[----:B------:R-:W-:-:S04]  /*8ec0*/  IMAD.X R7, RZ, RZ, RZ, P0 ;  /* 0x000000ffff077224 */ /* 0x000fc800000e06ff */
[----:B------:R-:W-:-:S08]  /*8ed0*/  IMAD.WIDE.U32.X R6, R21, UR7, R6, P1 ;  /* 0x0000000715067c25 */ /* 0x000fd000088e0406 */
.L_x_184:
[----:B------:R-:W-:Y:S01]  /*8ee0*/  FMUL R20, R20, UR9 ;  /* 0x0000000914147c20 */ /* 0x000fe20008400000 */
[--C-:B------:R-:W-:Y:S01]  /*8ef0*/  SHF.R.U64 R16, R6, UR8, R7.reuse ;  /* 0x0000000806107c19 */ /* 0x100fe20008001207 */
[----:B------:R-:W-:Y:S01]  /*8f00*/  ULDC.64 UR6, c[0x0][0x620] ;  /* 0x0001880000067ab9 */ /* 0x000fe20000000a00 */
[----:B------:R-:W-:Y:S01]  /*8f10*/  SHF.R.U32.HI R6, RZ, UR8, R7 ;  /* 0x00000008ff067c19 */ /* 0x000fe20008011607 */
[----:B------:R-:W-:Y:S01]  /*8f20*/  ULDC.64 UR8, c[0x0][0x640] ;  /* 0x0001900000087ab9 */ /* 0x000fe20000000a00 */
[----:B------:R-:W-:Y:S01]  /*8f30*/  IADD3 R7, P0, RZ, -R16, RZ ;  /* 0x80000010ff077210 */ /* 0x000fe20007f1e0ff */
[----:B------:R-:W0:Y:S01]  /*8f40*/  F2I.U32.TRUNC.NTZ R20, R20 ;  /* 0x0000001400147305 */ /* 0x000e22000020f000 */
[----:B------:R-:W3:Y:S01]  /*8f50*/  LDC R22, c[0x0][0x148] ;  /* 0x00005200ff167b82 */ /* 0x000ee20000000800 */
[----:B------:R-:W-:Y:S02]  /*8f60*/  ULDC UR5, c[0x0][0x618] ;  /* 0x0001860000057ab9 */ /* 0x000fe40000000800 */
[----:B------:R-:W-:Y:S01]  /*8f70*/  IMAD.X R6, RZ, RZ, ~R6, P0 ;  /* 0x000000ffff067224 */ /* 0x000fe200000e0e06 */
[----:B------:R-:W-:-:S03]  /*8f80*/  ISETP.NE.U32.AND P0, PT, RZ, UR8, PT ;  /* 0x00000008ff007c0c */ /* 0x000fc6000bf05070 */
[----:B------:R-:W-:Y:S01]  /*8f90*/  IMAD R6, R6, UR6, RZ ;  /* 0x0000000606067c24 */ /* 0x000fe2000f8e02ff */
[----:B------:R-:W-:-:S03]  /*8fa0*/  ISETP.NE.AND.EX P0, PT, RZ, UR9, PT, P0 ;  /* 0x00000009ff007c0c */ /* 0x000fc6000bf05300 */
[C---:B------:R-:W-:Y:S02]  /*8fb0*/  IMAD R9, R7.reuse, UR7, R6 ;  /* 0x0000000707097c24 */ /* 0x040fe4000f8e0206 */
[----:B------:R-:W-:Y:S01]  /*8fc0*/  IMAD.WIDE.U32 R6, R7, UR6, R2 ;  /* 0x0000000607067c25 */ /* 0x000fe2000f8e0002 */
[----:B------:R-:W-:-:S03]  /*8fd0*/  ULDC UR6, c[0x0][0x154] ;  /* 0x0000550000067ab9 */ /* 0x000fc60000000800 */
[----:B0-----:R-:W-:Y:S02]  /*8fe0*/  IMAD.MOV R8, RZ, RZ, -R20 ;  /* 0x000000ffff087224 */ /* 0x001fe400078e0a14 */
[----:B------:R-:W-:Y:S02]  /*8ff0*/  IMAD.IADD R7, R7, 0x1, R9 ;  /* 0x0000000107077824 */ /* 0x000fe400078e0209 */
[----:B-1----:R-:W-:Y:S01]  /*9000*/  IMAD R18, R19, R8, R18 ;  /* 0x0000000813127224 */ /* 0x002fe200078e0212 */
[----:B--2---:R-:W-:Y:S02]  /*9010*/  I2FP.F32.U32 R8, R13 ;  /* 0x0000000d00087245 */ /* 0x004fe40000201000 */
[--C-:B------:R-:W-:Y:S02]  /*9020*/  SHF.R.U64 R19, R6, UR5, R7.reuse ;  /* 0x0000000506137c19 */ /* 0x100fe40008001207 */
[----:B------:R-:W-:Y:S01]  /*9030*/  SHF.R.U32.HI R6, RZ, UR5, R7 ;  /* 0x00000005ff067c19 */ /* 0x000fe20008011607 */
[----:B------:R-:W-:Y:S01]  /*9040*/  FMUL R8, R8, UR6 ;  /* 0x0000000608087c20 */ /* 0x000fe20008400000 */
[----:B------:R-:W-:-:S02]  /*9050*/  ULDC UR5, c[0x0][0x608] ;  /* 0x0001820000057ab9 */ /* 0x000fc40000000800 */
[--C-:B------:R-:W-:Y:S01]  /*9060*/  SHF.R.U64 R21, R19, UR5, R6.reuse ;  /* 0x0000000513157c19 */ /* 0x100fe20008001206 */
[----:B------:R0:W1:Y:S01]  /*9070*/  F2I.U32.TRUNC.NTZ R24, R8 ;  /* 0x0000000800187305 */ /* 0x000062000020f000 */
[----:B------:R-:W-:Y:S01]  /*9080*/  SHF.R.U32.HI R6, RZ, UR5, R6 ;  /* 0x00000005ff067c19 */ /* 0x000fe20008011606 */
[----:B------:R-:W-:-:S03]  /*9090*/  ULDC UR5, c[0x0][0x658] ;  /* 0x0001960000057ab9 */ /* 0x000fc60000000800 */
[--C-:B------:R-:W-:Y:S02]  /*90a0*/  SHF.R.U64 R20, R21, UR5, R6.reuse ;  /* 0x0000000515147c19 */ /* 0x100fe40008001206 */
[----:B------:R-:W-:-:S03]  /*90b0*/  SHF.R.U32.HI R23, RZ, UR5, R6 ;  /* 0x00000005ff177c19 */ /* 0x000fc60008011606 */
[----:B------:R-:W-:Y:S02]  /*90c0*/  IMAD.MOV.U32 R6, RZ, RZ, R20 ;  /* 0x000000ffff067224 */ /* 0x000fe400078e0014 */
[----:B------:R-:W-:Y:S01]  /*90d0*/  IMAD.MOV.U32 R7, RZ, RZ, R23 ;  /* 0x000000ffff077224 */ /* 0x000fe200078e0017 */
[----:B0-----:R-:W-:Y:S06]  /*90e0*/  @!P0 BRA `(.L_x_185) ;  /* 0x0000000000288947 */ /* 0x001fec0003800000 */
        /* <DEDUP_REMOVED lines=10> */
.L_x_185:
[----:B------:R-:W-:Y:S01]  /*9190*/  ULDC UR5, c[0x0][0x648] ;  /* 0x0001920000057ab9 */ /* 0x000fe20000000800 */
[----:B------:R-:W-:Y:S01]  /*91a0*/  LOP3.LUT R21, R21, UR17, RZ, 0xc0, !PT ;  /* 0x0000001115157c12 */ /* 0x000fe2000f8ec0ff */
[----:B-1----:R-:W-:Y:S01]  /*91b0*/  IMAD.MOV R24, RZ, RZ, -R24 ;  /* 0x000000ffff187224 */ /* 0x002fe200078e0a18 */
[----:B------:R-:W-:Y:S01]  /*91c0*/  SHF.R.U64 R6, R6, UR5, R7 ;  /* 0x0000000506067c19 */ /* 0x000fe20008001207 */
[----:B------:R-:W-:Y:S01]  /*91d0*/  ULDC UR5, c[0x0][0x638] ;  /* 0x00018e0000057ab9 */ /* 0x000fe20000000800 */
[----:B------:R-:W-:Y:S01]  /*91e0*/  LOP3.LUT R9, R19, UR4, RZ, 0xc0, !PT ;  /* 0x0000000413097c12 */ /* 0x000fe2000f8ec0ff */
[----:B---3--:R-:W-:Y:S01]  /*91f0*/  @P4 IMAD R18, R22, R24, R13 ;  /* 0x0000001816124224 */ /* 0x008fe200078e020d */
[----:B------:R-:W-:Y:S01]  /*9200*/  ULDC UR6, c[0x0][0x610] ;  /* 0x0001840000067ab9 */ /* 0x000fe20000000800 */
[----:B------:R-:W-:Y:S02]  /*9210*/  IMAD.MOV R7, RZ, RZ, -R6 ;  /* 0x000000ffff077224 */ /* 0x000fe400078e0a06 */
[----:B------:R-:W-:-:S02]  /*9220*/  IMAD R21, R6, UR18, R21 ;  /* 0x0000001206157c24 */ /* 0x000fc4000f8e0215 */
[----:B------:R-:W-:Y:S01]  /*9230*/  IMAD R20, R7, UR5, R20 ;  /* 0x0000000507147c24 */ /* 0x000fe2000f8e0214 */
[----:B------:R-:W-:Y:S01]  /*9240*/  ULDC UR5, c[0x0][0x600] ;  /* 0x0001800000057ab9 */ /* 0x000fe20000000800 */
[----:B------:R-:W-:Y:S02]  /*9250*/  IMAD R18, R21, UR6, R18 ;  /* 0x0000000615127c24 */ /* 0x000fe4000f8e0212 */
[----:B------:R-:W-:Y:S02]  /*9260*/  IMAD R9, R20, UR5, R9 ;  /* 0x0000000514097c24 */ /* 0x000fe4000f8e0209 */
[----:B------:R-:W-:-:S03]  /*9270*/  IMAD.MOV.U32 R6, RZ, RZ, 0x1 ;  /* 0x00000001ff067424 */ /* 0x000fc600078e00ff */
[----:B------:R-:W-:Y:S02]  /*9280*/  SEL R7, R9, R18, !P4 ;  /* 0x0000001209077207 */ /* 0x000fe40006000000 */
[----:B------:R-:W-:-:S07]  /*9290*/  SEL R18, R18, R9, !P4 ;  /* 0x0000000912127207 */ /* 0x000fce0006000000 */
.L_x_183:
[----:B------:R-:W-:Y:S05]  /*92a0*/  BSYNC B1 ;  /* 0x0000000000017941 */ /* 0x000fea0003800000 */
.L_x_182:
[----:B------:R-:W-:-:S13]  /*92b0*/  LOP3.LUT P0, RZ, R6, 0xff, RZ, 0xc0, !PT ;  /* 0x000000ff06ff7812 */ /* 0x000fda000780c0ff */
[----:B------:R-:W-:Y:S05]  /*92c0*/  @P0 BRA `(.L_x_186) ;  /* 0xfffffff400440947 */ /* 0x000fea000383ffff */
[----:B------:R-:W-:Y:S05]  /*92d0*/  BSYNC B0 ;  /* 0x0000000000007941 */ /* 0x000fea0003800000 */
.L_x_175:
[----:B------:R-:W-:-:S03]  /*92e0*/  UMOV UR5, 0xffffffff ;  /* 0xffffffff00057882 */ /* 0x000fc60000000000 */
[----:B------:R-:W-:Y:S05]  /*92f0*/  BRA.DIV UR5, `(.L_x_187) ;  /* 0x0000000605407947 */ /* 0x000fea000b800000 */
[----:B------:R-:W-:-:S13]  /*9300*/  ELECT P0, URZ, PT ;  /* 0x00000000003f782f */ /* 0x000fda0003800000 */
.L_x_202:
[----:B------:R-:W-:Y:S04]  /*9310*/  BSSY B0, `(.L_x_188) ;  /* 0x0000034000007945 */ /* 0x000fe80003800000 */
[----:B------:R-:W-:Y:S05]  /*9320*/  @!P0 BRA `(.L_x_189) ;  /* 0x0000000000c88947 */ /* 0x000fea0003800000 */
[----:B------:R-:W-:-:S04]  /*9330*/  LOP3.LUT R4, R4, 0x2, RZ, 0xfc, !PT ;  /* 0x0000000204047812 */ /* 0x000fc800078efcff */
[----:B------:R-:W-:-:S13]  /*9340*/  ISETP.NE.AND P0, PT, R4, 0x3, PT ;  /* 0x000000030400780c */ /* 0x000fda0003f05270 */
[----:B------:R-:W-:Y:S05]  /*9350*/  @!P0 BRA `(.L_x_190) ;  /* 0x0000000000048947 */ /* 0x000fea0003800000 */
[----:B------:R-:W-:Y:S01]  /*9360*/  BPT.TRAP 0x1 ;  /* 0x000000040000795c */ /* 0x000fe20000300000 */
.L_x_190:
[----:B------:R-:W0:Y:S01]  /*9370*/  S2R R3, SR_CgaCtaId ;  /* 0x0000000000037919 */ /* 0x000e220000008800 */
[----:B------:R-:W-:-:S04]  /*9380*/  MOV R0, 0x400 ;  /* 0x0000040000007802 */ /* 0x000fc80000000f00 */
[----:B0-----:R-:W-:Y:S02]  /*9390*/  LEA R0, R3, R0, 0x18 ;  /* 0x0000000003007211 */ /* 0x001fe400078ec0ff */
[----:B------:R-:W-:-:S03]  /*93a0*/  SHF.L.U32 R3, R5, 0x1f, RZ ;  /* 0x0000001f05037819 */ /* 0x000fc600000006ff */
[----:B------:R-:W-:-:S04]  /*93b0*/  VIADD R0, R0, 0x28 ;  /* 0x0000002800007836 */ /* 0x000fc80000000000 */
[C---:B------:R-:W-:Y:S02]  /*93c0*/  IMAD R6, R17.reuse, 0x8, R0 ;  /* 0x0000000811067824 */ /* 0x040fe400078e0200 */
[----:B------:R-:W-:Y:S02]  /*93d0*/  VIADD R17, R17, 0x1 ;  /* 0x0000000111117836 */ /* 0x000fe40000000000 */
[----:B------:R-:W0:Y:S03]  /*93e0*/  SYNCS.PHASECHK.TRANS64.TRYWAIT P0, [R6+URZ], R3 ;  /* 0x00000003060075a7 */ /* 0x000e26000800017f */
[----:B------:R-:W-:-:S04]  /*93f0*/  ISETP.NE.AND P1, PT, R17, 0x5, PT ;  /* 0x000000051100780c */ /* 0x000fc80003f25270 */
[----:B------:R-:W-:Y:S02]  /*9400*/  SEL R2, RZ, 0x1, P1 ;  /* 0x00000001ff027807 */ /* 0x000fe40000800000 */
[----:B------:R-:W-:Y:S02]  /*9410*/  SEL R17, R17, RZ, P1 ;  /* 0x000000ff11117207 */ /* 0x000fe40000800000 */
[----:B------:R-:W-:-:S03]  /*9420*/  LOP3.LUT R8, R5, R2, RZ, 0x3c, !PT ;  /* 0x0000000205087212 */ /* 0x000fc600078e3cff */
[----:B------:R-:W-:Y:S01]  /*9430*/  IMAD R7, R17, 0x8, R0 ;  /* 0x0000000811077824 */ /* 0x000fe200078e0200 */
[----:B------:R-:W-:Y:S01]  /*9440*/  SHF.L.U32 R4, R8, 0x1f, RZ ;  /* 0x0000001f08047819 */ /* 0x000fe200000006ff */
[----:B0-----:R-:W-:Y:S06]  /*9450*/  @!P0 BRA `(.L_x_191) ;  /* 0x0000000400088947 */ /* 0x001fec0003800000 */
.L_x_203:
[----:B------:R-:W1:Y:S01]  /*9460*/  SYNCS.PHASECHK.TRANS64.TRYWAIT P0, [R7+URZ], R4 ;  /* 0x00000004070075a7 */ /* 0x000e62000800017f */
[----:B------:R-:W-:-:S05]  /*9470*/  VIADD R2, R17, 0x1 ;  /* 0x0000000111027836 */ /* 0x000fca0000000000 */
[----:B------:R-:W-:-:S04]  /*9480*/  ISETP.NE.AND P1, PT, R2, 0x5, PT ;  /* 0x000000050200780c */ /* 0x000fc80003f25270 */
[----:B0-----:R-:W-:Y:S02]  /*9490*/  SEL R3, RZ, 0x1, P1 ;  /* 0x00000001ff037807 */ /* 0x001fe40000800000 */
[----:B------:R-:W-:Y:S02]  /*94a0*/  SEL R9, R2, RZ, P1 ;  /* 0x000000ff02097207 */ /* 0x000fe40000800000 */
[----:B------:R-:W-:-:S03]  /*94b0*/  LOP3.LUT R8, R8, R3, RZ, 0x3c, !PT ;  /* 0x0000000308087212 */ /* 0x000fc600078e3cff */
[----:B------:R-:W-:Y:S01]  /*94c0*/  IMAD R10, R9, 0x8, R0 ;  /* 0x00000008090a7824 */ /* 0x000fe200078e0200 */
[----:B------:R-:W-:Y:S01]  /*94d0*/  SHF.L.U32 R5, R8, 0x1f, RZ ;  /* 0x0000001f08057819 */ /* 0x000fe200000006ff */
[----:B-1----:R-:W-:Y:S06]  /*94e0*/  @!P0 BRA `(.L_x_192) ;  /* 0x0000000000f88947 */ /* 0x002fec0003800000 */
.L_x_204:
[----:B------:R-:W1:Y:S01]  /*94f0*/  SYNCS.PHASECHK.TRANS64.TRYWAIT P0, [R10+URZ], R5 ;  /* 0x000000050a0075a7 */ /* 0x000e62000800017f */
[----:B------:R-:W-:-:S05]  /*9500*/  VIADD R2, R9, 0x1 ;  /* 0x0000000109027836 */ /* 0x000fca0000000000 */
[----:B------:R-:W-:-:S04]  /*9510*/  ISETP.NE.AND P1, PT, R2, 0x5, PT ;  /* 0x000000050200780c */ /* 0x000fc80003f25270 */
[----:B------:R-:W-:Y:S02]  /*9520*/  SEL R3, RZ, 0x1, P1 ;  /* 0x00000001ff037807 */ /* 0x000fe40000800000 */
[----:B0-----:R-:W-:Y:S02]  /*9530*/  SEL R7, R2, RZ, P1 ;  /* 0x000000ff02077207 */ /* 0x001fe40000800000 */
[----:B------:R-:W-:-:S03]  /*9540*/  LOP3.LUT R9, R8, R3, RZ, 0x3c, !PT ;  /* 0x0000000308097212 */ /* 0x000fc600078e3cff */
[----:B------:R-:W-:Y:S01]  /*9550*/  IMAD R11, R7, 0x8, R0 ;  /* 0x00000008070b7824 */ /* 0x000fe200078e0200 */
[----:B------:R-:W-:Y:S01]  /*9560*/  SHF.L.U32 R6, R9, 0x1f, RZ ;  /* 0x0000001f09067819 */ /* 0x000fe200000006ff */
[----:B-1----:R-:W-:Y:S06]  /*9570*/  @!P0 BRA `(.L_x_193) ;  /* 0x0000000000e88947 */ /* 0x002fec0003800000 */
.L_x_205:
[----:B------:R-:W1:Y:S01]  /*9580*/  SYNCS.PHASECHK.TRANS64.TRYWAIT P0, [R11+URZ], R6 ;  /* 0x000000060b0075a7 */ /* 0x000e62000800017f */
[----:B------:R-:W-:-:S05]  /*9590*/  VIADD R2, R7, 0x1 ;  /* 0x0000000107027836 */ /* 0x000fca0000000000 */
[----:B------:R-:W-:-:S04]  /*95a0*/  ISETP.NE.AND P1, PT, R2, 0x5, PT ;  /* 0x000000050200780c */ /* 0x000fc80003f25270 */
[----:B------:R-:W-:Y:S02]  /*95b0*/  SEL R4, RZ, 0x1, P1 ;  /* 0x00000001ff047807 */ /* 0x000fe40000800000 */
[----:B------:R-:W-:Y:S02]  /*95c0*/  SEL R3, R2, RZ, P1 ;  /* 0x000000ff02037207 */ /* 0x000fe40000800000 */
[----:B------:R-:W-:Y:S01]  /*95d0*/  LOP3.LUT R4, R9, R4, RZ, 0x3c, !PT ;  /* 0x0000000409047212 */ /* 0x000fe200078e3cff */
[----:B-1----:R-:W-:Y:S06]  /*95e0*/  @!P0 BRA `(.L_x_194) ;  /* 0x0000000000e08947 */ /* 0x002fec0003800000 */
.L_x_206:
[----:B------:R-:W-:Y:S01]  /*95f0*/  IMAD R3, R3, 0x8, R0 ;  /* 0x0000000803037824 */ /* 0x000fe200078e0200 */
[----:B------:R-:W-:-:S07]  /*9600*/  SHF.L.U32 R0, R4, 0x1f, RZ ;  /* 0x0000001f04007819 */ /* 0x000fce00000006ff */
.L_x_195:
[----:B--2---:R2:W3:Y:S02]  /*9610*/  SYNCS.PHASECHK.TRANS64.TRYWAIT P0, [R3+URZ], R0 ;  /* 0x00000000030075a7 */ /* 0x0044e4000800017f */
[----:B---3--:R-:W-:Y:S05]  /*9620*/  @!P0 NANOSLEEP.SYNCS 0x989680 ;  /* 0x009896800000895d */ /* 0x008fea0003900000 */
[----:B------:R-:W3:Y:S02]  /*9630*/  @!P0 SYNCS.PHASECHK.TRANS64 P0, [R3+URZ], R0 ;  /* 0x00000000030085a7 */ /* 0x000ee4000800007f */
[----:B---3--:R-:W-:Y:S05]  /*9640*/  @!P0 BRA `(.L_x_195) ;  /* 0xfffffffc00f08947 */ /* 0x008fea000383ffff */
.L_x_189:
[----:B------:R-:W-:Y:S05]  /*9650*/  BSYNC B0 ;  /* 0x0000000000007941 */ /* 0x000fea0003800000 */
.L_x_188:
[----:B------:R-:W-:Y:S05]  /*9660*/  EXIT ;  /* 0x000000000000794d */ /* 0x000fea0003800000 */
.L_x_21:
[----:B-1----:R-:W-:-:S04]  /*9670*/  IMAD.U32 R12, RZ, RZ, UR6 ;  /* 0x00000006ff0c7e24 */ /* 0x002fc8000f8e00ff */
[----:B------:R1:W4:Y:S03]  /*9680*/  SYNCS.PHASECHK.TRANS64.TRYWAIT P1, [R12+URZ], R11 ;  /* 0x0000000b0c0075a7 */ /* 0x000326000802017f */
[----:B----4-:R-:W-:Y:S05]  /*9690*/  @!P1 NANOSLEEP.SYNCS 0x989680 ;  /* 0x009896800000995d */ /* 0x010fea0003900000 */
[----:B------:R-:W4:Y:S02]  /*96a0*/  @!P1 SYNCS.PHASECHK.TRANS64 P1, [R12+URZ], R11 ;  /* 0x0000000b0c0095a7 */ /* 0x000f24000802007f */
[----:B----4-:R-:W-:Y:S05]  /*96b0*/  @!P1 BRA `(.L_x_21) ;  /* 0xfffffffc00ec9947 */ /* 0x010fea000383ffff */
[----:B------:R-:W-:Y:S05]  /*96c0*/  BRA `(.L_x_20) ;  /* 0xffffff8000307947 */ /* 0x000fea000383ffff */
.L_x_27:
[----:B-1----:R-:W-:-:S04]  /*96d0*/  IMAD.U32 R14, RZ, RZ, UR12 ;  /* 0x0000000cff0e7e24 */ /* 0x002fc8000f8e00ff */
[----:B------:R1:W4:Y:S03]  /*96e0*/  SYNCS.PHASECHK.TRANS64.TRYWAIT P1, [R14+URZ], R13 ;  /* 0x0000000d0e0075a7 */ /* 0x000326000802017f */
[----:B----4-:R-:W-:Y:S05]  /*96f0*/  @!P1 NANOSLEEP.SYNCS 0x989680 ;  /* 0x009896800000995d */ /* 0x010fea0003900000 */
[----:B------:R-:W4:Y:S02]  /*9700*/  @!P1 SYNCS.PHASECHK.TRANS64 P1, [R14+URZ], R13 ;  /* 0x0000000d0e0095a7 */ /* 0x000f24000802007f */
[----:B----4-:R-:W-:Y:S05]  /*9710*/  @!P1 BRA `(.L_x_27) ;  /* 0xfffffffc00ec9947 */ /* 0x010fea000383ffff */
[----:B------:R-:W-:Y:S05]  /*9720*/  BRA `(.L_x_26) ;  /* 0xffffff8800987947 */ /* 0x000fea000383ffff */
.L_x_176:
[----:B------:R-:W-:Y:S01]  /*9730*/  BSSY B1, `(.L_x_196) ;  /* 0x0000006000017945 */ /* 0x000fe20003800000 */
[----:B------:R-:W-:-:S07]  /*9740*/  IMAD.MOV.U32 R6, RZ, RZ, -0x1 ;  /* 0xffffffffff067424 */ /* 0x000fce00078e00ff */
[----:B------:R-:W-:Y:S05]  /*9750*/  WARPSYNC.COLLECTIVE R6, `(.L_x_197) ;  /* 0x00000000060c7348 */ /* 0x000fea0003c00000 */
[----:B------:R-:W-:Y:S02]  /*9760*/  ELECT P0, UR62, PT ;  /* 0x00000000003e782f */ /* 0x000fe40003800000 */
[----:B------:R-:W-:Y:S01]  /*9770*/  MOV R6, UR62 ;  /* 0x0000003e00067c02 */ /* 0x000fe20008000f00 */
[----:B------:R-:W-:Y:S10]  /*9780*/  ENDCOLLECTIVE ;  /* 0x000000000000791b */ /* 0x000ff40003800000 */
.L_x_197:
[----:B------:R-:W-:Y:S05]  /*9790*/  BSYNC B1 ;  /* 0x0000000000017941 */ /* 0x000fea0003800000 */
.L_x_196:
[----:B------:R-:W-:Y:S05]  /*97a0*/  BRA `(.L_x_198) ;  /* 0xfffffff000187947 */ /* 0x000fea000383ffff */
.L_x_179:
[----:B0-----:R0:W1:Y:S02]  /*97b0*/  SYNCS.PHASECHK.TRANS64.TRYWAIT P0, [R18+URZ+0x28], R9 ;  /* 0x00002809120075a7 */ /* 0x001064000800017f */
[----:B-1----:R-:W-:Y:S05]  /*97c0*/  @!P0 NANOSLEEP.SYNCS 0x989680 ;  /* 0x009896800000895d */ /* 0x002fea0003900000 */
[----:B------:R-:W1:Y:S02]  /*97d0*/  @!P0 SYNCS.PHASECHK.TRANS64 P0, [R18+URZ+0x28], R9 ;  /* 0x00002809120085a7 */ /* 0x000e64000800007f */
[----:B-1----:R-:W-:Y:S05]  /*97e0*/  @!P0 BRA `(.L_x_179) ;  /* 0xfffffffc00f08947 */ /* 0x002fea000383ffff */
[----:B------:R-:W-:Y:S05]  /*97f0*/  BRA `(.L_x_199) ;  /* 0xfffffff000587947 */ /* 0x000fea000383ffff */
.L_x_187:
[----:B------:R-:W-:Y:S01]  /*9800*/  BSSY B0, `(.L_x_200) ;  /* 0x0000006000007945 */ /* 0x000fe20003800000 */
[----:B------:R-:W-:-:S07]  /*9810*/  IMAD.MOV.U32 R6, RZ, RZ, -0x1 ;  /* 0xffffffffff067424 */ /* 0x000fce00078e00ff */
[----:B------:R-:W-:Y:S05]  /*9820*/  WARPSYNC.COLLECTIVE R6, `(.L_x_201) ;  /* 0x00000000060c7348 */ /* 0x000fea0003c00000 */
[----:B------:R-:W-:Y:S02]  /*9830*/  ELECT P0, UR62, PT ;  /* 0x00000000003e782f */ /* 0x000fe40003800000 */
[----:B------:R-:W-:Y:S01]  /*9840*/  MOV R6, UR62 ;  /* 0x0000003e00067c02 */ /* 0x000fe20008000f00 */
[----:B------:R-:W-:Y:S10]  /*9850*/  ENDCOLLECTIVE ;  /* 0x000000000000791b */ /* 0x000ff40003800000 */
.L_x_201:
[----:B------:R-:W-:Y:S05]  /*9860*/  BSYNC B0 ;  /* 0x0000000000007941 */ /* 0x000fea0003800000 */
.L_x_200:
[----:B------:R-:W-:Y:S05]  /*9870*/  BRA `(.L_x_202) ;  /* 0xfffffff800a47947 */ /* 0x000fea000383ffff */
.L_x_191:
[----:B0-----:R0:W1:Y:S02]  /*9880*/  SYNCS.PHASECHK.TRANS64.TRYWAIT P0, [R6+URZ], R3 ;  /* 0x00000003060075a7 */ /* 0x001064000800017f */
[----:B-1----:R-:W-:Y:S05]  /*9890*/  @!P0 NANOSLEEP.SYNCS 0x989680 ;  /* 0x009896800000895d */ /* 0x002fea0003900000 */
[----:B------:R-:W1:Y:S02]  /*98a0*/  @!P0 SYNCS.PHASECHK.TRANS64 P0, [R6+URZ], R3 ;  /* 0x00000003060085a7 */ /* 0x000e64000800007f */
[----:B-1----:R-:W-:Y:S05]  /*98b0*/  @!P0 BRA `(.L_x_191) ;  /* 0xfffffffc00f08947 */ /* 0x002fea000383ffff */
[----:B------:R-:W-:Y:S05]  /*98c0*/  BRA `(.L_x_203) ;  /* 0xfffffff800e47947 */ /* 0x000fea000383ffff */
.L_x_192:
[----:B0-----:R0:W1:Y:S02]  /*98d0*/  SYNCS.PHASECHK.TRANS64.TRYWAIT P0, [R7+URZ], R4 ;  /* 0x00000004070075a7 */ /* 0x001064000800017f */
[----:B-1----:R-:W-:Y:S05]  /*98e0*/  @!P0 NANOSLEEP.SYNCS 0x989680 ;  /* 0x009896800000895d */ /* 0x002fea0003900000 */
[----:B------:R-:W1:Y:S02]  /*98f0*/  @!P0 SYNCS.PHASECHK.TRANS64 P0, [R7+URZ], R4 ;  /* 0x00000004070085a7 */ /* 0x000e64000800007f */
[----:B-1----:R-:W-:Y:S05]  /*9900*/  @!P0 BRA `(.L_x_192) ;  /* 0xfffffffc00f08947 */ /* 0x002fea000383ffff */
[----:B------:R-:W-:Y:S05]  /*9910*/  BRA `(.L_x_204) ;  /* 0xfffffff800f47947 */ /* 0x000fea000383ffff */
.L_x_193:
[----:B0-----:R0:W1:Y:S02]  /*9920*/  SYNCS.PHASECHK.TRANS64.TRYWAIT P0, [R10+URZ], R5 ;  /* 0x000000050a0075a7 */ /* 0x001064000800017f */
[----:B-1----:R-:W-:Y:S05]  /*9930*/  @!P0 NANOSLEEP.SYNCS 0x989680 ;  /* 0x009896800000895d */ /* 0x002fea0003900000 */
[----:B------:R-:W1:Y:S02]  /*9940*/  @!P0 SYNCS.PHASECHK.TRANS64 P0, [R10+URZ], R5 ;  /* 0x000000050a0085a7 */ /* 0x000e64000800007f */
[----:B-1----:R-:W-:Y:S05]  /*9950*/  @!P0 BRA `(.L_x_193) ;  /* 0xfffffffc00f08947 */ /* 0x002fea000383ffff */
[----:B------:R-:W-:Y:S05]  /*9960*/  BRA `(.L_x_205) ;  /* 0xfffffffc00047947 */ /* 0x000fea000383ffff */
.L_x_194:
[----:B-1----:R1:W2:Y:S02]  /*9970*/  SYNCS.PHASECHK.TRANS64.TRYWAIT P0, [R11+URZ], R6 ;  /* 0x000000060b0075a7 */ /* 0x0022a4000800017f */
[----:B--2---:R-:W-:Y:S05]  /*9980*/  @!P0 NANOSLEEP.SYNCS 0x989680 ;  /* 0x009896800000895d */ /* 0x004fea0003900000 */
[----:B------:R-:W2:Y:S02]  /*9990*/  @!P0 SYNCS.PHASECHK.TRANS64 P0, [R11+URZ], R6 ;  /* 0x000000060b0085a7 */ /* 0x000ea4000800007f */
[----:B--2---:R-:W-:Y:S05]  /*99a0*/  @!P0 BRA `(.L_x_194) ;  /* 0xfffffffc00f08947 */ /* 0x004fea000383ffff */
[----:B------:R-:W-:Y:S05]  /*99b0*/  BRA `(.L_x_206) ;  /* 0xfffffffc000c7947 */ /* 0x000fea000383ffff */
.L_x_207:
[----:B------:R-:W-:-:S00]  /*99c0*/  BRA `(.L_x_207) ;  /* 0xfffffffc00fc7947 */ /* 0x000fc0000383ffff */
[----:B------:R-:W-:-:S00]  /*99d0*/  NOP ;  /* 0x0000000000007918 */ /* 0x000fc00000000000 */
        /* <DEDUP_REMOVED lines=10> */
.L_x_208:


//--------------------- .nv.shared._ZN7cutlass13device_kernelINS_4gemm6kernel13GemmUniversalIN4cute5tupleIJiiiiEEENS1_10collective13CollectiveMmaINS1_37MainloopSm90TmaGmmaWarpSpecializedFP8ILi5ENS5_IJNS4_1CILi1EEENSA_ILi2EEESB_EEENS1_35KernelTmaWarpSpecializedCooperativeEEENS5_IJNSA_ILi256EEENSA_ILi64EEESH_EEENS_12float_e5m2_tENS5_IJlSB_lEEESJ_SK_NS4_8TiledMMAINS4_8MMA_AtomIJNS4_4SM904GMMA30MMA_64x64x32_F32E5M2E5M2_SS_TNILNSO_7ScaleInE1ELSQ_1EEEEEENS4_6LayoutINS5_IJSC_SB_SB_EEENS5_IJSB_NSA_ILi0EEESV_EEEEENS5_IJNS4_10UnderscoreESY_SY_EEEEENS4_23SM90_TMA_LOAD_MULTICASTENS4_14ComposedLayoutINS4_7SwizzleILi2ELi4ELi3EEENS4_18smem_ptr_flag_bitsILi8EEENST_INS5_IJNSA_ILi8EEESH_EEENS5_IJSH_SB_EEEEEEEvNS4_8identityENS4_13SM90_TMA_LOADES1B_vS1C_EENS_8epilogue10collective6detail29Sm90TmaWarpSpecializedAdapterINS1G_15DefaultEpilogueISJ_SK_SK_NS1F_6thread17LinearCombinationISJ_Li1EffLNS1K_9ScaleType4KindE0ELNS_15FloatRoundStyleE2ESJ_EENS1_15EpilogueDefaultEEEEEvvEEEEvNT_6ParamsE --------------------------
	.section	.nv.shared._ZN7cutlass13device_kernelINS_4gemm6kernel13GemmUniversalIN4cute5tupleIJiiiiEEENS1_10collective13CollectiveMmaINS1_37MainloopSm90TmaGmmaWarpSpecializedFP8ILi5ENS5_IJNS4_1CILi1EEENSA_ILi2EEESB_EEENS1_35KernelTmaWarpSpecializedCooperativeEEENS5_IJNSA_ILi256EEENSA_ILi64EEESH_EEENS_12float_e5m2_tENS5_IJlSB_lEEESJ_SK_NS4_8TiledMMAINS4_8MMA_AtomIJNS4_4SM904GMMA30MMA_64x64x32_F32E5M2E5M2_SS_TNILNSO_7ScaleInE1ELSQ_1EEEEEENS4_6LayoutINS5_IJSC_SB_SB_EEENS5_IJSB_NSA_ILi0EEESV_EEEEENS5_IJNS4_10UnderscoreESY_SY_EEEEENS4_23SM90_TMA_LOAD_MULTICASTENS4_14ComposedLayoutINS4_7SwizzleILi2ELi4ELi3EEENS4_18smem_ptr_flag_bitsILi8EEENST_INS5_IJNSA_ILi8EEESH_EEENS5_IJSH_SB_EEEEEEEvNS4_8identityENS4_13SM90_TMA_LOADES1B_vS1C_EENS_8epilogue10collective6detail29Sm90TmaWarpSpecializedAdapterINS1G_15DefaultEpilogueISJ_SK_SK_NS1F_6thread17LinearCombinationISJ_Li1EffLNS1K_9ScaleType4KindE0ELNS_15FloatRoundStyleE2ESJ_EENS1_15EpilogueDefaultEEEEEvvEEEEvNT_6ParamsE,"aw",@nobits
	.sectionflags	@""
	.align	16
	.zero		1024


//--------------------- .nv.shared.reserved.0     --------------------------
	.section	.nv.shared.reserved.0,"aw",@nobits
	.weak		__nv_reservedSMEM_offset_0_alias
	.size		__nv_reservedSMEM_offset_0_alias, 0, 0
	.other		__nv_reservedSMEM_offset_0_alias,@"STO_CUDA_RESERVED_SHARED STV_DEFAULT"
__nv_reservedSMEM_offset_0_alias:
	.zero		0


//--------------------- .nv.global                --------------------------
	.section	.nv.global,"aw",@nobits
.nv.global:
	.type		_ZN39_INTERNAL_026fd24f_4_k_cu_012ba959_49004cute1_E,@object
	.size		_ZN39_INTERNAL_026fd24f_4_k_cu_012ba959_49004cute1_E,(_ZN39_INTERNAL_026fd24f_4_k_cu_012ba959_49004cuda3std3__45__cpo6cbeginE - _ZN39_INTERNAL_026fd24f_4_k_cu_012ba959_49004cute1_E)
_ZN39_INTERNAL_026fd24f_4_k_cu_012ba959_49004cute1_E:
	.zero		1
	.type		_ZN39_INTERNAL_026fd24f_4_k_cu_012ba959_49004cuda3std3__45__cpo6cbeginE,@object
	.size		_ZN39_INTERNAL_026fd24f_4_k_cu_012ba959_49004cuda3std3__45__cpo6cbeginE,(_ZN39_INTERNAL_026fd24f_4_k_cu_012ba959_49004cuda3std3__48in_placeE - _ZN39_INTERNAL_026fd24f_4_k_cu_012ba959_49004cuda3std3__45__cpo6cbeginE)
_ZN39_INTERNAL_026fd24f_4_k_cu_012ba959_49004cuda3std3__45__cpo6cbeginE:
	.zero		1
	.type		_ZN39_INTERNAL_026fd24f_4_k_cu_012ba959_49004cuda3std3__48in_placeE,@object
	.size		_ZN39_INTERNAL_026fd24f_4_k_cu_012ba959_49004cuda3std3__48in_placeE,(_ZN39_INTERNAL_026fd24f_4_k_cu_012ba959_49004cuda3std6ranges3__45__cpo9iter_moveE - _ZN39_INTERNAL_026fd24f_4_k_cu_012ba959_49004cuda3std3__48in_placeE)
_ZN39_INTERNAL_026fd24f_4_k_cu_012ba959_49004cuda3std3__48in_placeE:
	.zero		1
	.type		_ZN39_INTERNAL_026fd24f_4_k_cu_012ba959_49004cuda3std6ranges3__45__cpo9iter_moveE,@object
	.size		_ZN39_INTERNAL_026fd24f_4_k_cu_012ba959_49004cuda3std6ranges3__45__cpo9iter_moveE,(_ZN39_INTERNAL_026fd24f_4_k_cu_012ba959_49004cuda3std3__45__cpo5beginE - _ZN39_INTERNAL_026fd24f_4_k_cu_012ba959_49004cuda3std6ranges3__45__cpo9iter_moveE)
_ZN39_INTERNAL_026fd24f_4_k_cu_012ba959_49004cuda3std6ranges3__45__cpo9iter_moveE:
	.zero		1
	.type		_ZN39_INTERNAL_026fd24f_4_k_cu_012ba959_49004cuda3std3__45__cpo5beginE,@object
	.size		_ZN39_INTERNAL_026fd24f_4_k_cu_012ba959_49004cuda3std3__45__cpo5beginE,(_ZN39_INTERNAL_026fd24f_4_k_cu_012ba959_49004cuda3std3__441_GLOBAL__N__026fd24f_4_k_cu_012ba959_49006ignoreE - _ZN39_INTERNAL_026fd24f_4_k_cu_012ba959_49004cuda3std3__45__cpo5beginE)
_ZN39_INTERNAL_026fd24f_4_k_cu_012ba959_49004cuda3std3__45__cpo5beginE:
	.zero		1
	.type		_ZN39_INTERNAL_026fd24f_4_k_cu_012ba959_49004cuda3std3__441_GLOBAL__N__026fd24f_4_k_cu_012ba959_49006ignoreE,@object
	.size		_ZN39_INTERNAL_026fd24f_4_k_cu_012ba959_49004cuda3std3__441_GLOBAL__N__026fd24f_4_k_cu_012ba959_49006ignoreE,(_ZN39_INTERNAL_026fd24f_4_k_cu_012ba959_49004cute7productE - _ZN39_INTERNAL_026fd24f_4_k_cu_012ba959_49004cuda3std3__441_GLOBAL__N__026fd24f_4_k_cu_012ba959_49006ignoreE)
_ZN39_INTERNAL_026fd24f_4_k_cu_012ba959_49004cuda3std3__441_GLOBAL__N__026fd24f_4_k_cu_012ba959_49006ignoreE:
	.zero		1
	.type		_ZN39_INTERNAL_026fd24f_4_k_cu_012ba959_49004cute7productE,@object
	.size		_ZN39_INTERNAL_026fd24f_4_k_cu_012ba959_49004cute7productE,(_ZN39_INTERNAL_026fd24f_4_k_cu_012ba959_49004cuda3std3__45__cpo3endE - _ZN39_INTERNAL_026fd24f_4_k_cu_012ba959_49004cute7productE)
_ZN39_INTERNAL_026fd24f_4_k_cu_012ba959_49004cute7productE:
	.zero		1
	.type		_ZN39_INTERNAL_026fd24f_4_k_cu_012ba959_49004cuda3std3__45__cpo3endE,@object
	.size		_ZN39_INTERNAL_026fd24f_4_k_cu_012ba959_49004cuda3std3__45__cpo3endE,(_ZN39_INTERNAL_026fd24f_4_k_cu_012ba959_49004cuda3std3__419piecewise_constructE - _ZN39_INTERNAL_026fd24f_4_k_cu_012ba959_49004cuda3std3__45__cpo3endE)
_ZN39_INTERNAL_026fd24f_4_k_cu_012ba959_49004cuda3std3__45__cpo3endE:
	.zero		1
	.type		_ZN39_INTERNAL_026fd24f_4_k_cu_012ba959_49004cuda3std3__419piecewise_constructE,@object
	.size		_ZN39_INTERNAL_026fd24f_4_k_cu_012ba959_49004cuda3std3__419piecewise_constructE,(_ZN39_INTERNAL_026fd24f_4_k_cu_012ba959_49004cuda3std3__45__cpo4cendE - _ZN39_INTERNAL_026fd24f_4_k_cu_012ba959_49004cuda3std3__419piecewise_constructE)
_ZN39_INTERNAL_026fd24f_4_k_cu_012ba959_49004cuda3std3__419piecewise_constructE:
	.zero		1
	.type		_ZN39_INTERNAL_026fd24f_4_k_cu_012ba959_49004cuda3std3__45__cpo4cendE,@object
	.size		_ZN39_INTERNAL_026fd24f_4_k_cu_012ba959_49004cuda3std3__45__cpo4cendE,(_ZN39_INTERNAL_026fd24f_4_k_cu_012ba959_49004cuda3std6ranges3__45__cpo4swapE - _ZN39_INTERNAL_026fd24f_4_k_cu_012ba959_49004cuda3std3__45__cpo4cendE)
_ZN39_INTERNAL_026fd24f_4_k_cu_012ba959_49004cuda3std3__45__cpo4cendE:
	.zero		1
	.type		_ZN39_INTERNAL_026fd24f_4_k_cu_012ba959_49004cuda3std6ranges3__45__cpo4swapE,@object
	.size		_ZN39_INTERNAL_026fd24f_4_k_cu_012ba959_49004cuda3std6ranges3__45__cpo4swapE,(.L_7 - _ZN39_INTERNAL_026fd24f_4_k_cu_012ba959_49004cuda3std6ranges3__45__cpo4swapE)
_ZN39_INTERNAL_026fd24f_4_k_cu_012ba959_49004cuda3std6ranges3__45__cpo4swapE:
	.zero		1
.L_7:


//--------------------- .nv.constant0._ZN7cutlass13device_kernelINS_4gemm6kernel13GemmUniversalIN4cute5tupleIJiiiiEEENS1_10collective13CollectiveMmaINS1_37MainloopSm90TmaGmmaWarpSpecializedFP8ILi5ENS5_IJNS4_1CILi1EEENSA_ILi2EEESB_EEENS1_35KernelTmaWarpSpecializedCooperativeEEENS5_IJNSA_ILi256EEENSA_ILi64EEESH_EEENS_12float_e5m2_tENS5_IJlSB_lEEESJ_SK_NS4_8TiledMMAINS4_8MMA_AtomIJNS4_4SM904GMMA30MMA_64x64x32_F32E5M2E5M2_SS_TNILNSO_7ScaleInE1ELSQ_1EEEEEENS4_6LayoutINS5_IJSC_SB_SB_EEENS5_IJSB_NSA_ILi0EEESV_EEEEENS5_IJNS4_10UnderscoreESY_SY_EEEEENS4_23SM90_TMA_LOAD_MULTICASTENS4_14ComposedLayoutINS4_7SwizzleILi2ELi4ELi3EEENS4_18smem_ptr_flag_bitsILi8EEENST_INS5_IJNSA_ILi8EEESH_EEENS5_IJSH_SB_EEEEEEEvNS4_8identityENS4_13SM90_TMA_LOADES1B_vS1C_EENS_8epilogue10collective6detail29Sm90TmaWarpSpecializedAdapterINS1G_15DefaultEpilogueISJ_SK_SK_NS1F_6thread17LinearCombinationISJ_Li1EffLNS1K_9ScaleType4KindE0ELNS_15FloatRoundStyleE2ESJ_EENS1_15EpilogueDefaultEEEEEvvEEEEvNT_6ParamsE --------------------------
	.section	.nv.constant0._ZN7cutlass13device_kernelINS_4gemm6kernel13GemmUniversalIN4cute5tupleIJiiiiEEENS1_10collective13CollectiveMmaINS1_37MainloopSm90TmaGmmaWarpSpecializedFP8ILi5ENS5_IJNS4_1CILi1EEENSA_ILi2EEESB_EEENS1_35KernelTmaWarpSpecializedCooperativeEEENS5_IJNSA_ILi256EEENSA_ILi64EEESH_EEENS_12float_e5m2_tENS5_IJlSB_lEEESJ_SK_NS4_8TiledMMAINS4_8MMA_AtomIJNS4_4SM904GMMA30MMA_64x64x32_F32E5M2E5M2_SS_TNILNSO_7ScaleInE1ELSQ_1EEEEEENS4_6LayoutINS5_IJSC_SB_SB_EEENS5_IJSB_NSA_ILi0EEESV_EEEEENS5_IJNS4_10UnderscoreESY_SY_EEEEENS4_23SM90_TMA_LOAD_MULTICASTENS4_14ComposedLayoutINS4_7SwizzleILi2ELi4ELi3EEENS4_18smem_ptr_flag_bitsILi8EEENST_INS5_IJNSA_ILi8EEESH_EEENS5_IJSH_SB_EEEEEEEvNS4_8identityENS4_13SM90_TMA_LOADES1B_vS1C_EENS_8epilogue10collective6detail29Sm90TmaWarpSpecializedAdapterINS1G_15DefaultEpilogueISJ_SK_SK_NS1F_6thread17LinearCombinationISJ_Li1EffLNS1K_9ScaleType4KindE0ELNS_15FloatRoundStyleE2ESJ_EENS1_15EpilogueDefaultEEEEEvvEEEEvNT_6ParamsE,"a",@progbits
	.sectionflags	@""
	.align	4
.nv.constant0._ZN7cutlass13device_kernelINS_4gemm6kernel13GemmUniversalIN4cute5tupleIJiiiiEEENS1_10collective13CollectiveMmaINS1_37MainloopSm90TmaGmmaWarpSpecializedFP8ILi5ENS5_IJNS4_1CILi1EEENSA_ILi2EEESB_EEENS1_35KernelTmaWarpSpecializedCooperativeEEENS5_IJNSA_ILi256EEENSA_ILi64EEESH_EEENS_12float_e5m2_tENS5_IJlSB_lEEESJ_SK_NS4_8TiledMMAINS4_8MMA_AtomIJNS4_4SM904GMMA30MMA_64x64x32_F32E5M2E5M2_SS_TNILNSO_7ScaleInE1ELSQ_1EEEEEENS4_6LayoutINS5_IJSC_SB_SB_EEENS5_IJSB_NSA_ILi0EEESV_EEEEENS5_IJNS4_10UnderscoreESY_SY_EEEEENS4_23SM90_TMA_LOAD_MULTICASTENS4_14ComposedLayoutINS4_7SwizzleILi2ELi4ELi3EEENS4_18smem_ptr_flag_bitsILi8EEENST_INS5_IJNSA_ILi8EEESH_EEENS5_IJSH_SB_EEEEEEEvNS4_8identityENS4_13SM90_TMA_LOADES1B_vS1C_EENS_8epilogue10collective6detail29Sm90TmaWarpSpecializedAdapterINS1G_15DefaultEpilogueISJ_SK_SK_NS1F_6thread17LinearCombinationISJ_Li1EffLNS1K_9ScaleType4KindE0ELNS_15FloatRoundStyleE2ESJ_EENS1_15EpilogueDefaultEEEEEvvEEEEvNT_6ParamsE:
	.zero		1664


//--------------------- SYMBOLS --------------------------

	.type		.nv.reservedSmem.offset0,@object
	.size		.nv.reservedSmem.offset0,0x4
